//
// Generated by NVIDIA NVVM Compiler
//
// Compiler Build ID: CL-36424714
// Cuda compilation tools, release 13.0, V13.0.88
// Based on NVVM 20.0.0
//

.version 9.0
.target sm_100
.address_size 64

	// .globl	_Z17initializeWeightsPfim
.global .align 4 .b8 precalc_xorwow_matrix[102400];
.global .align 4 .b8 precalc_xorwow_offset_matrix[102400];
.global .align 4 .b8 mrg32k3aM1[2304];
.global .align 4 .b8 mrg32k3aM2[2304];
.global .align 4 .b8 mrg32k3aM1SubSeq[2016];
.global .align 4 .b8 mrg32k3aM2SubSeq[2016];
.global .align 4 .b8 mrg32k3aM1Seq[2304];
.global .align 4 .b8 mrg32k3aM2Seq[2304];
.const .align 8 .b8 __cr_lgamma_table[72];

.visible .entry _Z17initializeWeightsPfim(
	.param .u64 .ptr .align 1 _Z17initializeWeightsPfim_param_0,
	.param .u32 _Z17initializeWeightsPfim_param_1,
	.param .u64 _Z17initializeWeightsPfim_param_2
)
{
	.local .align 8 .b8 	__local_depot0[48];
	.reg .b64 	%SP;
	.reg .b64 	%SPL;
	.reg .pred 	%p<64>;
	.reg .b32 	%r<1199>;
	.reg .b32 	%f<4>;
	.reg .b64 	%rd<28>;

	mov.u64 	%SPL, __local_depot0;
	ld.param.u64 	%rd10, [_Z17initializeWeightsPfim_param_0];
	ld.param.u32 	%r541, [_Z17initializeWeightsPfim_param_1];
	ld.param.u64 	%rd11, [_Z17initializeWeightsPfim_param_2];
	mov.u32 	%r542, %tid.x;
	mov.u32 	%r543, %ctaid.x;
	mov.u32 	%r544, %ntid.x;
	mad.lo.s32 	%r1, %r543, %r544, %r542;
	setp.ge.s32 	%p1, %r1, %r541;
	@%p1 bra 	$L__BB0_117;
	add.u64 	%rd1, %SPL, 0;
	cvt.s64.s32 	%rd2, %r1;
	cvt.u32.u64 	%r545, %rd11;
	xor.b32  	%r546, %r545, -1429050551;
	mul.lo.s32 	%r547, %r546, 1099087573;
	{ .reg .b32 tmp; mov.b64 {tmp, %r548}, %rd11; }
	xor.b32  	%r549, %r548, -136515619;
	mul.lo.s32 	%r550, %r549, -1703105765;
	add.s32 	%r551, %r547, %r550;
	add.s32 	%r2, %r551, 6615241;
	add.s32 	%r935, %r547, 123456789;
	st.local.v2.u32 	[%rd1], {%r2, %r935};
	xor.b32  	%r552, %r547, 362436069;
	add.s32 	%r553, %r550, 521288629;
	st.local.v2.u32 	[%rd1+8], {%r552, %r553};
	xor.b32  	%r554, %r550, 88675123;
	add.s32 	%r931, %r547, 5783321;
	st.local.v2.u32 	[%rd1+16], {%r554, %r931};
	setp.eq.s32 	%p2, %r1, 0;
	@%p2 bra 	$L__BB0_116;
	mov.b32 	%r918, 0;
	mov.u64 	%rd27, %rd2;
$L__BB0_3:
	mov.u64 	%rd3, %rd27;
	and.b64  	%rd4, %rd3, 3;
	setp.eq.s64 	%p3, %rd4, 0;
	@%p3 bra 	$L__BB0_115;
	mul.wide.u32 	%rd13, %r918, 3200;
	mov.u64 	%rd14, precalc_xorwow_matrix;
	add.s64 	%rd5, %rd14, %rd13;
	mov.b32 	%r931, 0;
	mov.u32 	%r932, %r931;
	mov.u32 	%r933, %r931;
	mov.u32 	%r934, %r931;
	mov.u32 	%r935, %r931;
	mov.u32 	%r924, %r931;
$L__BB0_5:
	mul.wide.u32 	%rd15, %r924, 4;
	add.s64 	%rd16, %rd1, %rd15;
	ld.local.u32 	%r14, [%rd16+4];
	shl.b32 	%r15, %r924, 5;
	mov.b32 	%r930, 0;
$L__BB0_6:
	.pragma "nounroll";
	shr.u32 	%r558, %r14, %r930;
	and.b32  	%r559, %r558, 1;
	setp.eq.b32 	%p4, %r559, 1;
	not.pred 	%p5, %p4;
	add.s32 	%r560, %r15, %r930;
	mul.lo.s32 	%r561, %r560, 5;
	mul.wide.u32 	%rd17, %r561, 4;
	add.s64 	%rd6, %rd5, %rd17;
	@%p5 bra 	$L__BB0_8;
	ld.global.u32 	%r562, [%rd6];
	xor.b32  	%r935, %r935, %r562;
	ld.global.u32 	%r563, [%rd6+4];
	xor.b32  	%r934, %r934, %r563;
	ld.global.u32 	%r564, [%rd6+8];
	xor.b32  	%r933, %r933, %r564;
	ld.global.u32 	%r565, [%rd6+12];
	xor.b32  	%r932, %r932, %r565;
	ld.global.u32 	%r566, [%rd6+16];
	xor.b32  	%r931, %r931, %r566;
$L__BB0_8:
	and.b32  	%r568, %r558, 2;
	setp.eq.s32 	%p6, %r568, 0;
	@%p6 bra 	$L__BB0_10;
	ld.global.u32 	%r569, [%rd6+20];
	xor.b32  	%r935, %r935, %r569;
	ld.global.u32 	%r570, [%rd6+24];
	xor.b32  	%r934, %r934, %r570;
	ld.global.u32 	%r571, [%rd6+28];
	xor.b32  	%r933, %r933, %r571;
	ld.global.u32 	%r572, [%rd6+32];
	xor.b32  	%r932, %r932, %r572;
	ld.global.u32 	%r573, [%rd6+36];
	xor.b32  	%r931, %r931, %r573;
$L__BB0_10:
	and.b32  	%r575, %r558, 4;
	setp.eq.s32 	%p7, %r575, 0;
	@%p7 bra 	$L__BB0_12;
	ld.global.u32 	%r576, [%rd6+40];
	xor.b32  	%r935, %r935, %r576;
	ld.global.u32 	%r577, [%rd6+44];
	xor.b32  	%r934, %r934, %r577;
	ld.global.u32 	%r578, [%rd6+48];
	xor.b32  	%r933, %r933, %r578;
	ld.global.u32 	%r579, [%rd6+52];
	xor.b32  	%r932, %r932, %r579;
	ld.global.u32 	%r580, [%rd6+56];
	xor.b32  	%r931, %r931, %r580;
$L__BB0_12:
	and.b32  	%r582, %r558, 8;
	setp.eq.s32 	%p8, %r582, 0;
	@%p8 bra 	$L__BB0_14;
	ld.global.u32 	%r583, [%rd6+60];
	xor.b32  	%r935, %r935, %r583;
	ld.global.u32 	%r584, [%rd6+64];
	xor.b32  	%r934, %r934, %r584;
	ld.global.u32 	%r585, [%rd6+68];
	xor.b32  	%r933, %r933, %r585;
	ld.global.u32 	%r586, [%rd6+72];
	xor.b32  	%r932, %r932, %r586;
	ld.global.u32 	%r587, [%rd6+76];
	xor.b32  	%r931, %r931, %r587;
$L__BB0_14:
	and.b32  	%r589, %r558, 16;
	setp.eq.s32 	%p9, %r589, 0;
	@%p9 bra 	$L__BB0_16;
	ld.global.u32 	%r590, [%rd6+80];
	xor.b32  	%r935, %r935, %r590;
	ld.global.u32 	%r591, [%rd6+84];
	xor.b32  	%r934, %r934, %r591;
	ld.global.u32 	%r592, [%rd6+88];
	xor.b32  	%r933, %r933, %r592;
	ld.global.u32 	%r593, [%rd6+92];
	xor.b32  	%r932, %r932, %r593;
	ld.global.u32 	%r594, [%rd6+96];
	xor.b32  	%r931, %r931, %r594;
$L__BB0_16:
	and.b32  	%r596, %r558, 32;
	setp.eq.s32 	%p10, %r596, 0;
	@%p10 bra 	$L__BB0_18;
	ld.global.u32 	%r597, [%rd6+100];
	xor.b32  	%r935, %r935, %r597;
	ld.global.u32 	%r598, [%rd6+104];
	xor.b32  	%r934, %r934, %r598;
	ld.global.u32 	%r599, [%rd6+108];
	xor.b32  	%r933, %r933, %r599;
	ld.global.u32 	%r600, [%rd6+112];
	xor.b32  	%r932, %r932, %r600;
	ld.global.u32 	%r601, [%rd6+116];
	xor.b32  	%r931, %r931, %r601;
$L__BB0_18:
	and.b32  	%r603, %r558, 64;
	setp.eq.s32 	%p11, %r603, 0;
	@%p11 bra 	$L__BB0_20;
	ld.global.u32 	%r604, [%rd6+120];
	xor.b32  	%r935, %r935, %r604;
	ld.global.u32 	%r605, [%rd6+124];
	xor.b32  	%r934, %r934, %r605;
	ld.global.u32 	%r606, [%rd6+128];
	xor.b32  	%r933, %r933, %r606;
	ld.global.u32 	%r607, [%rd6+132];
	xor.b32  	%r932, %r932, %r607;
	ld.global.u32 	%r608, [%rd6+136];
	xor.b32  	%r931, %r931, %r608;
$L__BB0_20:
	and.b32  	%r610, %r558, 128;
	setp.eq.s32 	%p12, %r610, 0;
	@%p12 bra 	$L__BB0_22;
	ld.global.u32 	%r611, [%rd6+140];
	xor.b32  	%r935, %r935, %r611;
	ld.global.u32 	%r612, [%rd6+144];
	xor.b32  	%r934, %r934, %r612;
	ld.global.u32 	%r613, [%rd6+148];
	xor.b32  	%r933, %r933, %r613;
	ld.global.u32 	%r614, [%rd6+152];
	xor.b32  	%r932, %r932, %r614;
	ld.global.u32 	%r615, [%rd6+156];
	xor.b32  	%r931, %r931, %r615;
$L__BB0_22:
	and.b32  	%r617, %r558, 256;
	setp.eq.s32 	%p13, %r617, 0;
	@%p13 bra 	$L__BB0_24;
	ld.global.u32 	%r618, [%rd6+160];
	xor.b32  	%r935, %r935, %r618;
	ld.global.u32 	%r619, [%rd6+164];
	xor.b32  	%r934, %r934, %r619;
	ld.global.u32 	%r620, [%rd6+168];
	xor.b32  	%r933, %r933, %r620;
	ld.global.u32 	%r621, [%rd6+172];
	xor.b32  	%r932, %r932, %r621;
	ld.global.u32 	%r622, [%rd6+176];
	xor.b32  	%r931, %r931, %r622;
$L__BB0_24:
	and.b32  	%r624, %r558, 512;
	setp.eq.s32 	%p14, %r624, 0;
	@%p14 bra 	$L__BB0_26;
	ld.global.u32 	%r625, [%rd6+180];
	xor.b32  	%r935, %r935, %r625;
	ld.global.u32 	%r626, [%rd6+184];
	xor.b32  	%r934, %r934, %r626;
	ld.global.u32 	%r627, [%rd6+188];
	xor.b32  	%r933, %r933, %r627;
	ld.global.u32 	%r628, [%rd6+192];
	xor.b32  	%r932, %r932, %r628;
	ld.global.u32 	%r629, [%rd6+196];
	xor.b32  	%r931, %r931, %r629;
$L__BB0_26:
	and.b32  	%r631, %r558, 1024;
	setp.eq.s32 	%p15, %r631, 0;
	@%p15 bra 	$L__BB0_28;
	ld.global.u32 	%r632, [%rd6+200];
	xor.b32  	%r935, %r935, %r632;
	ld.global.u32 	%r633, [%rd6+204];
	xor.b32  	%r934, %r934, %r633;
	ld.global.u32 	%r634, [%rd6+208];
	xor.b32  	%r933, %r933, %r634;
	ld.global.u32 	%r635, [%rd6+212];
	xor.b32  	%r932, %r932, %r635;
	ld.global.u32 	%r636, [%rd6+216];
	xor.b32  	%r931, %r931, %r636;
$L__BB0_28:
	and.b32  	%r638, %r558, 2048;
	setp.eq.s32 	%p16, %r638, 0;
	@%p16 bra 	$L__BB0_30;
	ld.global.u32 	%r639, [%rd6+220];
	xor.b32  	%r935, %r935, %r639;
	ld.global.u32 	%r640, [%rd6+224];
	xor.b32  	%r934, %r934, %r640;
	ld.global.u32 	%r641, [%rd6+228];
	xor.b32  	%r933, %r933, %r641;
	ld.global.u32 	%r642, [%rd6+232];
	xor.b32  	%r932, %r932, %r642;
	ld.global.u32 	%r643, [%rd6+236];
	xor.b32  	%r931, %r931, %r643;
$L__BB0_30:
	and.b32  	%r645, %r558, 4096;
	setp.eq.s32 	%p17, %r645, 0;
	@%p17 bra 	$L__BB0_32;
	ld.global.u32 	%r646, [%rd6+240];
	xor.b32  	%r935, %r935, %r646;
	ld.global.u32 	%r647, [%rd6+244];
	xor.b32  	%r934, %r934, %r647;
	ld.global.u32 	%r648, [%rd6+248];
	xor.b32  	%r933, %r933, %r648;
	ld.global.u32 	%r649, [%rd6+252];
	xor.b32  	%r932, %r932, %r649;
	ld.global.u32 	%r650, [%rd6+256];
	xor.b32  	%r931, %r931, %r650;
$L__BB0_32:
	and.b32  	%r652, %r558, 8192;
	setp.eq.s32 	%p18, %r652, 0;
	@%p18 bra 	$L__BB0_34;
	ld.global.u32 	%r653, [%rd6+260];
	xor.b32  	%r935, %r935, %r653;
	ld.global.u32 	%r654, [%rd6+264];
	xor.b32  	%r934, %r934, %r654;
	ld.global.u32 	%r655, [%rd6+268];
	xor.b32  	%r933, %r933, %r655;
	ld.global.u32 	%r656, [%rd6+272];
	xor.b32  	%r932, %r932, %r656;
	ld.global.u32 	%r657, [%rd6+276];
	xor.b32  	%r931, %r931, %r657;
$L__BB0_34:
	and.b32  	%r659, %r558, 16384;
	setp.eq.s32 	%p19, %r659, 0;
	@%p19 bra 	$L__BB0_36;
	ld.global.u32 	%r660, [%rd6+280];
	xor.b32  	%r935, %r935, %r660;
	ld.global.u32 	%r661, [%rd6+284];
	xor.b32  	%r934, %r934, %r661;
	ld.global.u32 	%r662, [%rd6+288];
	xor.b32  	%r933, %r933, %r662;
	ld.global.u32 	%r663, [%rd6+292];
	xor.b32  	%r932, %r932, %r663;
	ld.global.u32 	%r664, [%rd6+296];
	xor.b32  	%r931, %r931, %r664;
$L__BB0_36:
	and.b32  	%r666, %r558, 32768;
	setp.eq.s32 	%p20, %r666, 0;
	@%p20 bra 	$L__BB0_38;
	ld.global.u32 	%r667, [%rd6+300];
	xor.b32  	%r935, %r935, %r667;
	ld.global.u32 	%r668, [%rd6+304];
	xor.b32  	%r934, %r934, %r668;
	ld.global.u32 	%r669, [%rd6+308];
	xor.b32  	%r933, %r933, %r669;
	ld.global.u32 	%r670, [%rd6+312];
	xor.b32  	%r932, %r932, %r670;
	ld.global.u32 	%r671, [%rd6+316];
	xor.b32  	%r931, %r931, %r671;
$L__BB0_38:
	add.s32 	%r930, %r930, 16;
	setp.ne.s32 	%p21, %r930, 32;
	@%p21 bra 	$L__BB0_6;
	mad.lo.s32 	%r672, %r924, -31, %r15;
	add.s32 	%r924, %r672, 1;
	setp.ne.s32 	%p22, %r924, 5;
	@%p22 bra 	$L__BB0_5;
	st.local.u32 	[%rd1+4], %r935;
	st.local.v2.u32 	[%rd1+8], {%r934, %r933};
	st.local.v2.u32 	[%rd1+16], {%r932, %r931};
	setp.eq.s64 	%p23, %rd4, 1;
	@%p23 bra 	$L__BB0_115;
	mov.b32 	%r931, 0;
	mov.u32 	%r1024, %r931;
	mov.u32 	%r1025, %r931;
	mov.u32 	%r1026, %r931;
	mov.u32 	%r935, %r931;
	mov.u32 	%r1016, %r931;
$L__BB0_42:
	mul.wide.u32 	%rd18, %r1016, 4;
	add.s64 	%rd19, %rd1, %rd18;
	ld.local.u32 	%r190, [%rd19+4];
	shl.b32 	%r191, %r1016, 5;
	mov.b32 	%r1022, 0;
$L__BB0_43:
	.pragma "nounroll";
	shr.u32 	%r675, %r190, %r1022;
	and.b32  	%r676, %r675, 1;
	setp.eq.b32 	%p24, %r676, 1;
	not.pred 	%p25, %p24;
	add.s32 	%r677, %r191, %r1022;
	mul.lo.s32 	%r678, %r677, 5;
	mul.wide.u32 	%rd20, %r678, 4;
	add.s64 	%rd7, %rd5, %rd20;
	@%p25 bra 	$L__BB0_45;
	ld.global.u32 	%r679, [%rd7];
	xor.b32  	%r935, %r935, %r679;
	ld.global.u32 	%r680, [%rd7+4];
	xor.b32  	%r1026, %r1026, %r680;
	ld.global.u32 	%r681, [%rd7+8];
	xor.b32  	%r1025, %r1025, %r681;
	ld.global.u32 	%r682, [%rd7+12];
	xor.b32  	%r1024, %r1024, %r682;
	ld.global.u32 	%r683, [%rd7+16];
	xor.b32  	%r931, %r931, %r683;
$L__BB0_45:
	and.b32  	%r685, %r675, 2;
	setp.eq.s32 	%p26, %r685, 0;
	@%p26 bra 	$L__BB0_47;
	ld.global.u32 	%r686, [%rd7+20];
	xor.b32  	%r935, %r935, %r686;
	ld.global.u32 	%r687, [%rd7+24];
	xor.b32  	%r1026, %r1026, %r687;
	ld.global.u32 	%r688, [%rd7+28];
	xor.b32  	%r1025, %r1025, %r688;
	ld.global.u32 	%r689, [%rd7+32];
	xor.b32  	%r1024, %r1024, %r689;
	ld.global.u32 	%r690, [%rd7+36];
	xor.b32  	%r931, %r931, %r690;
$L__BB0_47:
	and.b32  	%r692, %r675, 4;
	setp.eq.s32 	%p27, %r692, 0;
	@%p27 bra 	$L__BB0_49;
	ld.global.u32 	%r693, [%rd7+40];
	xor.b32  	%r935, %r935, %r693;
	ld.global.u32 	%r694, [%rd7+44];
	xor.b32  	%r1026, %r1026, %r694;
	ld.global.u32 	%r695, [%rd7+48];
	xor.b32  	%r1025, %r1025, %r695;
	ld.global.u32 	%r696, [%rd7+52];
	xor.b32  	%r1024, %r1024, %r696;
	ld.global.u32 	%r697, [%rd7+56];
	xor.b32  	%r931, %r931, %r697;
$L__BB0_49:
	and.b32  	%r699, %r675, 8;
	setp.eq.s32 	%p28, %r699, 0;
	@%p28 bra 	$L__BB0_51;
	ld.global.u32 	%r700, [%rd7+60];
	xor.b32  	%r935, %r935, %r700;
	ld.global.u32 	%r701, [%rd7+64];
	xor.b32  	%r1026, %r1026, %r701;
	ld.global.u32 	%r702, [%rd7+68];
	xor.b32  	%r1025, %r1025, %r702;
	ld.global.u32 	%r703, [%rd7+72];
	xor.b32  	%r1024, %r1024, %r703;
	ld.global.u32 	%r704, [%rd7+76];
	xor.b32  	%r931, %r931, %r704;
$L__BB0_51:
	and.b32  	%r706, %r675, 16;
	setp.eq.s32 	%p29, %r706, 0;
	@%p29 bra 	$L__BB0_53;
	ld.global.u32 	%r707, [%rd7+80];
	xor.b32  	%r935, %r935, %r707;
	ld.global.u32 	%r708, [%rd7+84];
	xor.b32  	%r1026, %r1026, %r708;
	ld.global.u32 	%r709, [%rd7+88];
	xor.b32  	%r1025, %r1025, %r709;
	ld.global.u32 	%r710, [%rd7+92];
	xor.b32  	%r1024, %r1024, %r710;
	ld.global.u32 	%r711, [%rd7+96];
	xor.b32  	%r931, %r931, %r711;
$L__BB0_53:
	and.b32  	%r713, %r675, 32;
	setp.eq.s32 	%p30, %r713, 0;
	@%p30 bra 	$L__BB0_55;
	ld.global.u32 	%r714, [%rd7+100];
	xor.b32  	%r935, %r935, %r714;
	ld.global.u32 	%r715, [%rd7+104];
	xor.b32  	%r1026, %r1026, %r715;
	ld.global.u32 	%r716, [%rd7+108];
	xor.b32  	%r1025, %r1025, %r716;
	ld.global.u32 	%r717, [%rd7+112];
	xor.b32  	%r1024, %r1024, %r717;
	ld.global.u32 	%r718, [%rd7+116];
	xor.b32  	%r931, %r931, %r718;
$L__BB0_55:
	and.b32  	%r720, %r675, 64;
	setp.eq.s32 	%p31, %r720, 0;
	@%p31 bra 	$L__BB0_57;
	ld.global.u32 	%r721, [%rd7+120];
	xor.b32  	%r935, %r935, %r721;
	ld.global.u32 	%r722, [%rd7+124];
	xor.b32  	%r1026, %r1026, %r722;
	ld.global.u32 	%r723, [%rd7+128];
	xor.b32  	%r1025, %r1025, %r723;
	ld.global.u32 	%r724, [%rd7+132];
	xor.b32  	%r1024, %r1024, %r724;
	ld.global.u32 	%r725, [%rd7+136];
	xor.b32  	%r931, %r931, %r725;
$L__BB0_57:
	and.b32  	%r727, %r675, 128;
	setp.eq.s32 	%p32, %r727, 0;
	@%p32 bra 	$L__BB0_59;
	ld.global.u32 	%r728, [%rd7+140];
	xor.b32  	%r935, %r935, %r728;
	ld.global.u32 	%r729, [%rd7+144];
	xor.b32  	%r1026, %r1026, %r729;
	ld.global.u32 	%r730, [%rd7+148];
	xor.b32  	%r1025, %r1025, %r730;
	ld.global.u32 	%r731, [%rd7+152];
	xor.b32  	%r1024, %r1024, %r731;
	ld.global.u32 	%r732, [%rd7+156];
	xor.b32  	%r931, %r931, %r732;
$L__BB0_59:
	and.b32  	%r734, %r675, 256;
	setp.eq.s32 	%p33, %r734, 0;
	@%p33 bra 	$L__BB0_61;
	ld.global.u32 	%r735, [%rd7+160];
	xor.b32  	%r935, %r935, %r735;
	ld.global.u32 	%r736, [%rd7+164];
	xor.b32  	%r1026, %r1026, %r736;
	ld.global.u32 	%r737, [%rd7+168];
	xor.b32  	%r1025, %r1025, %r737;
	ld.global.u32 	%r738, [%rd7+172];
	xor.b32  	%r1024, %r1024, %r738;
	ld.global.u32 	%r739, [%rd7+176];
	xor.b32  	%r931, %r931, %r739;
$L__BB0_61:
	and.b32  	%r741, %r675, 512;
	setp.eq.s32 	%p34, %r741, 0;
	@%p34 bra 	$L__BB0_63;
	ld.global.u32 	%r742, [%rd7+180];
	xor.b32  	%r935, %r935, %r742;
	ld.global.u32 	%r743, [%rd7+184];
	xor.b32  	%r1026, %r1026, %r743;
	ld.global.u32 	%r744, [%rd7+188];
	xor.b32  	%r1025, %r1025, %r744;
	ld.global.u32 	%r745, [%rd7+192];
	xor.b32  	%r1024, %r1024, %r745;
	ld.global.u32 	%r746, [%rd7+196];
	xor.b32  	%r931, %r931, %r746;
$L__BB0_63:
	and.b32  	%r748, %r675, 1024;
	setp.eq.s32 	%p35, %r748, 0;
	@%p35 bra 	$L__BB0_65;
	ld.global.u32 	%r749, [%rd7+200];
	xor.b32  	%r935, %r935, %r749;
	ld.global.u32 	%r750, [%rd7+204];
	xor.b32  	%r1026, %r1026, %r750;
	ld.global.u32 	%r751, [%rd7+208];
	xor.b32  	%r1025, %r1025, %r751;
	ld.global.u32 	%r752, [%rd7+212];
	xor.b32  	%r1024, %r1024, %r752;
	ld.global.u32 	%r753, [%rd7+216];
	xor.b32  	%r931, %r931, %r753;
$L__BB0_65:
	and.b32  	%r755, %r675, 2048;
	setp.eq.s32 	%p36, %r755, 0;
	@%p36 bra 	$L__BB0_67;
	ld.global.u32 	%r756, [%rd7+220];
	xor.b32  	%r935, %r935, %r756;
	ld.global.u32 	%r757, [%rd7+224];
	xor.b32  	%r1026, %r1026, %r757;
	ld.global.u32 	%r758, [%rd7+228];
	xor.b32  	%r1025, %r1025, %r758;
	ld.global.u32 	%r759, [%rd7+232];
	xor.b32  	%r1024, %r1024, %r759;
	ld.global.u32 	%r760, [%rd7+236];
	xor.b32  	%r931, %r931, %r760;
$L__BB0_67:
	and.b32  	%r762, %r675, 4096;
	setp.eq.s32 	%p37, %r762, 0;
	@%p37 bra 	$L__BB0_69;
	ld.global.u32 	%r763, [%rd7+240];
	xor.b32  	%r935, %r935, %r763;
	ld.global.u32 	%r764, [%rd7+244];
	xor.b32  	%r1026, %r1026, %r764;
	ld.global.u32 	%r765, [%rd7+248];
	xor.b32  	%r1025, %r1025, %r765;
	ld.global.u32 	%r766, [%rd7+252];
	xor.b32  	%r1024, %r1024, %r766;
	ld.global.u32 	%r767, [%rd7+256];
	xor.b32  	%r931, %r931, %r767;
$L__BB0_69:
	and.b32  	%r769, %r675, 8192;
	setp.eq.s32 	%p38, %r769, 0;
	@%p38 bra 	$L__BB0_71;
	ld.global.u32 	%r770, [%rd7+260];
	xor.b32  	%r935, %r935, %r770;
	ld.global.u32 	%r771, [%rd7+264];
	xor.b32  	%r1026, %r1026, %r771;
	ld.global.u32 	%r772, [%rd7+268];
	xor.b32  	%r1025, %r1025, %r772;
	ld.global.u32 	%r773, [%rd7+272];
	xor.b32  	%r1024, %r1024, %r773;
	ld.global.u32 	%r774, [%rd7+276];
	xor.b32  	%r931, %r931, %r774;
$L__BB0_71:
	and.b32  	%r776, %r675, 16384;
	setp.eq.s32 	%p39, %r776, 0;
	@%p39 bra 	$L__BB0_73;
	ld.global.u32 	%r777, [%rd7+280];
	xor.b32  	%r935, %r935, %r777;
	ld.global.u32 	%r778, [%rd7+284];
	xor.b32  	%r1026, %r1026, %r778;
	ld.global.u32 	%r779, [%rd7+288];
	xor.b32  	%r1025, %r1025, %r779;
	ld.global.u32 	%r780, [%rd7+292];
	xor.b32  	%r1024, %r1024, %r780;
	ld.global.u32 	%r781, [%rd7+296];
	xor.b32  	%r931, %r931, %r781;
$L__BB0_73:
	and.b32  	%r783, %r675, 32768;
	setp.eq.s32 	%p40, %r783, 0;
	@%p40 bra 	$L__BB0_75;
	ld.global.u32 	%r784, [%rd7+300];
	xor.b32  	%r935, %r935, %r784;
	ld.global.u32 	%r785, [%rd7+304];
	xor.b32  	%r1026, %r1026, %r785;
	ld.global.u32 	%r786, [%rd7+308];
	xor.b32  	%r1025, %r1025, %r786;
	ld.global.u32 	%r787, [%rd7+312];
	xor.b32  	%r1024, %r1024, %r787;
	ld.global.u32 	%r788, [%rd7+316];
	xor.b32  	%r931, %r931, %r788;
$L__BB0_75:
	add.s32 	%r1022, %r1022, 16;
	setp.ne.s32 	%p41, %r1022, 32;
	@%p41 bra 	$L__BB0_43;
	mad.lo.s32 	%r789, %r1016, -31, %r191;
	add.s32 	%r1016, %r789, 1;
	setp.ne.s32 	%p42, %r1016, 5;
	@%p42 bra 	$L__BB0_42;
	st.local.u32 	[%rd1+4], %r935;
	st.local.v2.u32 	[%rd1+8], {%r1026, %r1025};
	st.local.v2.u32 	[%rd1+16], {%r1024, %r931};
	setp.ne.s64 	%p43, %rd4, 3;
	@%p43 bra 	$L__BB0_115;
	mov.b32 	%r931, 0;
	mov.u32 	%r1116, %r931;
	mov.u32 	%r1117, %r931;
	mov.u32 	%r1118, %r931;
	mov.u32 	%r935, %r931;
	mov.u32 	%r1108, %r931;
$L__BB0_79:
	mul.wide.u32 	%rd21, %r1108, 4;
	add.s64 	%rd22, %rd1, %rd21;
	ld.local.u32 	%r366, [%rd22+4];
	shl.b32 	%r367, %r1108, 5;
	mov.b32 	%r1114, 0;
$L__BB0_80:
	.pragma "nounroll";
	shr.u32 	%r792, %r366, %r1114;
	and.b32  	%r793, %r792, 1;
	setp.eq.b32 	%p44, %r793, 1;
	not.pred 	%p45, %p44;
	add.s32 	%r794, %r367, %r1114;
	mul.lo.s32 	%r795, %r794, 5;
	mul.wide.u32 	%rd23, %r795, 4;
	add.s64 	%rd8, %rd5, %rd23;
	@%p45 bra 	$L__BB0_82;
	ld.global.u32 	%r796, [%rd8];
	xor.b32  	%r935, %r935, %r796;
	ld.global.u32 	%r797, [%rd8+4];
	xor.b32  	%r1118, %r1118, %r797;
	ld.global.u32 	%r798, [%rd8+8];
	xor.b32  	%r1117, %r1117, %r798;
	ld.global.u32 	%r799, [%rd8+12];
	xor.b32  	%r1116, %r1116, %r799;
	ld.global.u32 	%r800, [%rd8+16];
	xor.b32  	%r931, %r931, %r800;
$L__BB0_82:
	and.b32  	%r802, %r792, 2;
	setp.eq.s32 	%p46, %r802, 0;
	@%p46 bra 	$L__BB0_84;
	ld.global.u32 	%r803, [%rd8+20];
	xor.b32  	%r935, %r935, %r803;
	ld.global.u32 	%r804, [%rd8+24];
	xor.b32  	%r1118, %r1118, %r804;
	ld.global.u32 	%r805, [%rd8+28];
	xor.b32  	%r1117, %r1117, %r805;
	ld.global.u32 	%r806, [%rd8+32];
	xor.b32  	%r1116, %r1116, %r806;
	ld.global.u32 	%r807, [%rd8+36];
	xor.b32  	%r931, %r931, %r807;
$L__BB0_84:
	and.b32  	%r809, %r792, 4;
	setp.eq.s32 	%p47, %r809, 0;
	@%p47 bra 	$L__BB0_86;
	ld.global.u32 	%r810, [%rd8+40];
	xor.b32  	%r935, %r935, %r810;
	ld.global.u32 	%r811, [%rd8+44];
	xor.b32  	%r1118, %r1118, %r811;
	ld.global.u32 	%r812, [%rd8+48];
	xor.b32  	%r1117, %r1117, %r812;
	ld.global.u32 	%r813, [%rd8+52];
	xor.b32  	%r1116, %r1116, %r813;
	ld.global.u32 	%r814, [%rd8+56];
	xor.b32  	%r931, %r931, %r814;
$L__BB0_86:
	and.b32  	%r816, %r792, 8;
	setp.eq.s32 	%p48, %r816, 0;
	@%p48 bra 	$L__BB0_88;
	ld.global.u32 	%r817, [%rd8+60];
	xor.b32  	%r935, %r935, %r817;
	ld.global.u32 	%r818, [%rd8+64];
	xor.b32  	%r1118, %r1118, %r818;
	ld.global.u32 	%r819, [%rd8+68];
	xor.b32  	%r1117, %r1117, %r819;
	ld.global.u32 	%r820, [%rd8+72];
	xor.b32  	%r1116, %r1116, %r820;
	ld.global.u32 	%r821, [%rd8+76];
	xor.b32  	%r931, %r931, %r821;
$L__BB0_88:
	and.b32  	%r823, %r792, 16;
	setp.eq.s32 	%p49, %r823, 0;
	@%p49 bra 	$L__BB0_90;
	ld.global.u32 	%r824, [%rd8+80];
	xor.b32  	%r935, %r935, %r824;
	ld.global.u32 	%r825, [%rd8+84];
	xor.b32  	%r1118, %r1118, %r825;
	ld.global.u32 	%r826, [%rd8+88];
	xor.b32  	%r1117, %r1117, %r826;
	ld.global.u32 	%r827, [%rd8+92];
	xor.b32  	%r1116, %r1116, %r827;
	ld.global.u32 	%r828, [%rd8+96];
	xor.b32  	%r931, %r931, %r828;
$L__BB0_90:
	and.b32  	%r830, %r792, 32;
	setp.eq.s32 	%p50, %r830, 0;
	@%p50 bra 	$L__BB0_92;
	ld.global.u32 	%r831, [%rd8+100];
	xor.b32  	%r935, %r935, %r831;
	ld.global.u32 	%r832, [%rd8+104];
	xor.b32  	%r1118, %r1118, %r832;
	ld.global.u32 	%r833, [%rd8+108];
	xor.b32  	%r1117, %r1117, %r833;
	ld.global.u32 	%r834, [%rd8+112];
	xor.b32  	%r1116, %r1116, %r834;
	ld.global.u32 	%r835, [%rd8+116];
	xor.b32  	%r931, %r931, %r835;
$L__BB0_92:
	and.b32  	%r837, %r792, 64;
	setp.eq.s32 	%p51, %r837, 0;
	@%p51 bra 	$L__BB0_94;
	ld.global.u32 	%r838, [%rd8+120];
	xor.b32  	%r935, %r935, %r838;
	ld.global.u32 	%r839, [%rd8+124];
	xor.b32  	%r1118, %r1118, %r839;
	ld.global.u32 	%r840, [%rd8+128];
	xor.b32  	%r1117, %r1117, %r840;
	ld.global.u32 	%r841, [%rd8+132];
	xor.b32  	%r1116, %r1116, %r841;
	ld.global.u32 	%r842, [%rd8+136];
	xor.b32  	%r931, %r931, %r842;
$L__BB0_94:
	and.b32  	%r844, %r792, 128;
	setp.eq.s32 	%p52, %r844, 0;
	@%p52 bra 	$L__BB0_96;
	ld.global.u32 	%r845, [%rd8+140];
	xor.b32  	%r935, %r935, %r845;
	ld.global.u32 	%r846, [%rd8+144];
	xor.b32  	%r1118, %r1118, %r846;
	ld.global.u32 	%r847, [%rd8+148];
	xor.b32  	%r1117, %r1117, %r847;
	ld.global.u32 	%r848, [%rd8+152];
	xor.b32  	%r1116, %r1116, %r848;
	ld.global.u32 	%r849, [%rd8+156];
	xor.b32  	%r931, %r931, %r849;
$L__BB0_96:
	and.b32  	%r851, %r792, 256;
	setp.eq.s32 	%p53, %r851, 0;
	@%p53 bra 	$L__BB0_98;
	ld.global.u32 	%r852, [%rd8+160];
	xor.b32  	%r935, %r935, %r852;
	ld.global.u32 	%r853, [%rd8+164];
	xor.b32  	%r1118, %r1118, %r853;
	ld.global.u32 	%r854, [%rd8+168];
	xor.b32  	%r1117, %r1117, %r854;
	ld.global.u32 	%r855, [%rd8+172];
	xor.b32  	%r1116, %r1116, %r855;
	ld.global.u32 	%r856, [%rd8+176];
	xor.b32  	%r931, %r931, %r856;
$L__BB0_98:
	and.b32  	%r858, %r792, 512;
	setp.eq.s32 	%p54, %r858, 0;
	@%p54 bra 	$L__BB0_100;
	ld.global.u32 	%r859, [%rd8+180];
	xor.b32  	%r935, %r935, %r859;
	ld.global.u32 	%r860, [%rd8+184];
	xor.b32  	%r1118, %r1118, %r860;
	ld.global.u32 	%r861, [%rd8+188];
	xor.b32  	%r1117, %r1117, %r861;
	ld.global.u32 	%r862, [%rd8+192];
	xor.b32  	%r1116, %r1116, %r862;
	ld.global.u32 	%r863, [%rd8+196];
	xor.b32  	%r931, %r931, %r863;
$L__BB0_100:
	and.b32  	%r865, %r792, 1024;
	setp.eq.s32 	%p55, %r865, 0;
	@%p55 bra 	$L__BB0_102;
	ld.global.u32 	%r866, [%rd8+200];
	xor.b32  	%r935, %r935, %r866;
	ld.global.u32 	%r867, [%rd8+204];
	xor.b32  	%r1118, %r1118, %r867;
	ld.global.u32 	%r868, [%rd8+208];
	xor.b32  	%r1117, %r1117, %r868;
	ld.global.u32 	%r869, [%rd8+212];
	xor.b32  	%r1116, %r1116, %r869;
	ld.global.u32 	%r870, [%rd8+216];
	xor.b32  	%r931, %r931, %r870;
$L__BB0_102:
	and.b32  	%r872, %r792, 2048;
	setp.eq.s32 	%p56, %r872, 0;
	@%p56 bra 	$L__BB0_104;
	ld.global.u32 	%r873, [%rd8+220];
	xor.b32  	%r935, %r935, %r873;
	ld.global.u32 	%r874, [%rd8+224];
	xor.b32  	%r1118, %r1118, %r874;
	ld.global.u32 	%r875, [%rd8+228];
	xor.b32  	%r1117, %r1117, %r875;
	ld.global.u32 	%r876, [%rd8+232];
	xor.b32  	%r1116, %r1116, %r876;
	ld.global.u32 	%r877, [%rd8+236];
	xor.b32  	%r931, %r931, %r877;
$L__BB0_104:
	and.b32  	%r879, %r792, 4096;
	setp.eq.s32 	%p57, %r879, 0;
	@%p57 bra 	$L__BB0_106;
	ld.global.u32 	%r880, [%rd8+240];
	xor.b32  	%r935, %r935, %r880;
	ld.global.u32 	%r881, [%rd8+244];
	xor.b32  	%r1118, %r1118, %r881;
	ld.global.u32 	%r882, [%rd8+248];
	xor.b32  	%r1117, %r1117, %r882;
	ld.global.u32 	%r883, [%rd8+252];
	xor.b32  	%r1116, %r1116, %r883;
	ld.global.u32 	%r884, [%rd8+256];
	xor.b32  	%r931, %r931, %r884;
$L__BB0_106:
	and.b32  	%r886, %r792, 8192;
	setp.eq.s32 	%p58, %r886, 0;
	@%p58 bra 	$L__BB0_108;
	ld.global.u32 	%r887, [%rd8+260];
	xor.b32  	%r935, %r935, %r887;
	ld.global.u32 	%r888, [%rd8+264];
	xor.b32  	%r1118, %r1118, %r888;
	ld.global.u32 	%r889, [%rd8+268];
	xor.b32  	%r1117, %r1117, %r889;
	ld.global.u32 	%r890, [%rd8+272];
	xor.b32  	%r1116, %r1116, %r890;
	ld.global.u32 	%r891, [%rd8+276];
	xor.b32  	%r931, %r931, %r891;
$L__BB0_108:
	and.b32  	%r893, %r792, 16384;
	setp.eq.s32 	%p59, %r893, 0;
	@%p59 bra 	$L__BB0_110;
	ld.global.u32 	%r894, [%rd8+280];
	xor.b32  	%r935, %r935, %r894;
	ld.global.u32 	%r895, [%rd8+284];
	xor.b32  	%r1118, %r1118, %r895;
	ld.global.u32 	%r896, [%rd8+288];
	xor.b32  	%r1117, %r1117, %r896;
	ld.global.u32 	%r897, [%rd8+292];
	xor.b32  	%r1116, %r1116, %r897;
	ld.global.u32 	%r898, [%rd8+296];
	xor.b32  	%r931, %r931, %r898;
$L__BB0_110:
	and.b32  	%r900, %r792, 32768;
	setp.eq.s32 	%p60, %r900, 0;
	@%p60 bra 	$L__BB0_112;
	ld.global.u32 	%r901, [%rd8+300];
	xor.b32  	%r935, %r935, %r901;
	ld.global.u32 	%r902, [%rd8+304];
	xor.b32  	%r1118, %r1118, %r902;
	ld.global.u32 	%r903, [%rd8+308];
	xor.b32  	%r1117, %r1117, %r903;
	ld.global.u32 	%r904, [%rd8+312];
	xor.b32  	%r1116, %r1116, %r904;
	ld.global.u32 	%r905, [%rd8+316];
	xor.b32  	%r931, %r931, %r905;
$L__BB0_112:
	add.s32 	%r1114, %r1114, 16;
	setp.ne.s32 	%p61, %r1114, 32;
	@%p61 bra 	$L__BB0_80;
	mad.lo.s32 	%r906, %r1108, -31, %r367;
	add.s32 	%r1108, %r906, 1;
	setp.ne.s32 	%p62, %r1108, 5;
	@%p62 bra 	$L__BB0_79;
	st.local.u32 	[%rd1+4], %r935;
	st.local.v2.u32 	[%rd1+8], {%r1118, %r1117};
	st.local.v2.u32 	[%rd1+16], {%r1116, %r931};
$L__BB0_115:
	shr.u64 	%rd27, %rd3, 2;
	add.s32 	%r918, %r918, 1;
	setp.gt.u64 	%p63, %rd3, 3;
	@%p63 bra 	$L__BB0_3;
$L__BB0_116:
	shr.u32 	%r907, %r935, 2;
	xor.b32  	%r908, %r907, %r935;
	shl.b32 	%r909, %r931, 4;
	shl.b32 	%r910, %r908, 1;
	xor.b32  	%r911, %r910, %r909;
	xor.b32  	%r912, %r911, %r908;
	xor.b32  	%r913, %r912, %r931;
	add.s32 	%r914, %r2, %r913;
	add.s32 	%r915, %r914, 362437;
	cvt.rn.f32.u32 	%f1, %r915;
	fma.rn.f32 	%f2, %f1, 0f2F800000, 0f2F000000;
	mul.f32 	%f3, %f2, 0f3C23D70A;
	cvta.to.global.u64 	%rd24, %rd10;
	shl.b64 	%rd25, %rd2, 2;
	add.s64 	%rd26, %rd24, %rd25;
	st.global.f32 	[%rd26], %f3;
$L__BB0_117:
	ret;

}
	// .globl	_Z6matMulPfS_S_iii
.visible .entry _Z6matMulPfS_S_iii(
	.param .u64 .ptr .align 1 _Z6matMulPfS_S_iii_param_0,
	.param .u64 .ptr .align 1 _Z6matMulPfS_S_iii_param_1,
	.param .u64 .ptr .align 1 _Z6matMulPfS_S_iii_param_2,
	.param .u32 _Z6matMulPfS_S_iii_param_3,
	.param .u32 _Z6matMulPfS_S_iii_param_4,
	.param .u32 _Z6matMulPfS_S_iii_param_5
)
{
	.reg .pred 	%p<13>;
	.reg .b32 	%r<41>;
	.reg .b32 	%f<68>;
	.reg .b64 	%rd<53>;

	ld.param.u64 	%rd7, [_Z6matMulPfS_S_iii_param_0];
	ld.param.u64 	%rd8, [_Z6matMulPfS_S_iii_param_1];
	ld.param.u64 	%rd6, [_Z6matMulPfS_S_iii_param_2];
	ld.param.u32 	%r20, [_Z6matMulPfS_S_iii_param_3];
	ld.param.u32 	%r18, [_Z6matMulPfS_S_iii_param_4];
	ld.param.u32 	%r19, [_Z6matMulPfS_S_iii_param_5];
	cvta.to.global.u64 	%rd1, %rd8;
	cvta.to.global.u64 	%rd2, %rd7;
	mov.u32 	%r21, %ctaid.y;
	mov.u32 	%r22, %ntid.y;
	mov.u32 	%r23, %tid.y;
	mad.lo.s32 	%r1, %r21, %r22, %r23;
	mov.u32 	%r24, %ctaid.x;
	mov.u32 	%r25, %ntid.x;
	mov.u32 	%r26, %tid.x;
	mad.lo.s32 	%r2, %r24, %r25, %r26;
	setp.ge.s32 	%p1, %r1, %r20;
	setp.ge.s32 	%p2, %r2, %r19;
	or.pred  	%p3, %p1, %p2;
	@%p3 bra 	$L__BB1_14;
	setp.lt.s32 	%p4, %r18, 1;
	mov.f32 	%f67, 0f00000000;
	@%p4 bra 	$L__BB1_13;
	mul.lo.s32 	%r3, %r18, %r1;
	and.b32  	%r4, %r18, 7;
	setp.lt.u32 	%p5, %r18, 8;
	mov.f32 	%f67, 0f00000000;
	mov.b32 	%r39, 0;
	@%p5 bra 	$L__BB1_5;
	and.b32  	%r39, %r18, 2147483640;
	neg.s32 	%r37, %r39;
	shl.b32 	%r7, %r19, 3;
	mul.wide.u32 	%rd9, %r3, 4;
	add.s64 	%rd10, %rd9, %rd2;
	add.s64 	%rd52, %rd10, 16;
	mov.f32 	%f67, 0f00000000;
	mul.wide.s32 	%rd13, %r19, 4;
	mov.u32 	%r36, %r2;
$L__BB1_4:
	.pragma "nounroll";
	ld.global.f32 	%f17, [%rd52+-16];
	mul.wide.s32 	%rd11, %r36, 4;
	add.s64 	%rd12, %rd1, %rd11;
	ld.global.f32 	%f18, [%rd12];
	fma.rn.f32 	%f19, %f17, %f18, %f67;
	ld.global.f32 	%f20, [%rd52+-12];
	add.s64 	%rd14, %rd12, %rd13;
	ld.global.f32 	%f21, [%rd14];
	fma.rn.f32 	%f22, %f20, %f21, %f19;
	ld.global.f32 	%f23, [%rd52+-8];
	add.s64 	%rd15, %rd14, %rd13;
	ld.global.f32 	%f24, [%rd15];
	fma.rn.f32 	%f25, %f23, %f24, %f22;
	ld.global.f32 	%f26, [%rd52+-4];
	add.s64 	%rd16, %rd15, %rd13;
	ld.global.f32 	%f27, [%rd16];
	fma.rn.f32 	%f28, %f26, %f27, %f25;
	ld.global.f32 	%f29, [%rd52];
	add.s64 	%rd17, %rd16, %rd13;
	ld.global.f32 	%f30, [%rd17];
	fma.rn.f32 	%f31, %f29, %f30, %f28;
	ld.global.f32 	%f32, [%rd52+4];
	add.s64 	%rd18, %rd17, %rd13;
	ld.global.f32 	%f33, [%rd18];
	fma.rn.f32 	%f34, %f32, %f33, %f31;
	ld.global.f32 	%f35, [%rd52+8];
	add.s64 	%rd19, %rd18, %rd13;
	ld.global.f32 	%f36, [%rd19];
	fma.rn.f32 	%f37, %f35, %f36, %f34;
	ld.global.f32 	%f38, [%rd52+12];
	add.s64 	%rd20, %rd19, %rd13;
	ld.global.f32 	%f39, [%rd20];
	fma.rn.f32 	%f67, %f38, %f39, %f37;
	add.s32 	%r37, %r37, 8;
	add.s32 	%r36, %r36, %r7;
	add.s64 	%rd52, %rd52, 32;
	setp.ne.s32 	%p6, %r37, 0;
	@%p6 bra 	$L__BB1_4;
$L__BB1_5:
	setp.eq.s32 	%p7, %r4, 0;
	@%p7 bra 	$L__BB1_13;
	and.b32  	%r13, %r18, 3;
	setp.lt.u32 	%p8, %r4, 4;
	@%p8 bra 	$L__BB1_8;
	add.s32 	%r28, %r39, %r3;
	mul.wide.u32 	%rd21, %r28, 4;
	add.s64 	%rd22, %rd2, %rd21;
	ld.global.f32 	%f41, [%rd22];
	mad.lo.s32 	%r29, %r39, %r19, %r2;
	mul.wide.s32 	%rd23, %r29, 4;
	add.s64 	%rd24, %rd1, %rd23;
	ld.global.f32 	%f42, [%rd24];
	fma.rn.f32 	%f43, %f41, %f42, %f67;
	cvt.u64.u32 	%rd25, %r3;
	cvt.u64.u32 	%rd26, %r39;
	add.s64 	%rd27, %rd26, %rd25;
	shl.b64 	%rd28, %rd27, 2;
	add.s64 	%rd29, %rd2, %rd28;
	ld.global.f32 	%f44, [%rd29+4];
	mul.wide.s32 	%rd30, %r19, 4;
	add.s64 	%rd31, %rd24, %rd30;
	ld.global.f32 	%f45, [%rd31];
	fma.rn.f32 	%f46, %f44, %f45, %f43;
	ld.global.f32 	%f47, [%rd29+8];
	add.s64 	%rd32, %rd31, %rd30;
	ld.global.f32 	%f48, [%rd32];
	fma.rn.f32 	%f49, %f47, %f48, %f46;
	ld.global.f32 	%f50, [%rd29+12];
	add.s64 	%rd33, %rd32, %rd30;
	ld.global.f32 	%f51, [%rd33];
	fma.rn.f32 	%f67, %f50, %f51, %f49;
	add.s32 	%r39, %r39, 4;
$L__BB1_8:
	setp.eq.s32 	%p9, %r13, 0;
	@%p9 bra 	$L__BB1_13;
	setp.eq.s32 	%p10, %r13, 1;
	@%p10 bra 	$L__BB1_11;
	add.s32 	%r30, %r39, %r3;
	mul.wide.u32 	%rd34, %r30, 4;
	add.s64 	%rd35, %rd2, %rd34;
	ld.global.f32 	%f53, [%rd35];
	mad.lo.s32 	%r31, %r39, %r19, %r2;
	mul.wide.s32 	%rd36, %r31, 4;
	add.s64 	%rd37, %rd1, %rd36;
	ld.global.f32 	%f54, [%rd37];
	fma.rn.f32 	%f55, %f53, %f54, %f67;
	cvt.u64.u32 	%rd38, %r3;
	cvt.u64.u32 	%rd39, %r39;
	add.s64 	%rd40, %rd39, %rd38;
	shl.b64 	%rd41, %rd40, 2;
	add.s64 	%rd42, %rd2, %rd41;
	ld.global.f32 	%f56, [%rd42+4];
	mul.wide.s32 	%rd43, %r19, 4;
	add.s64 	%rd44, %rd37, %rd43;
	ld.global.f32 	%f57, [%rd44];
	fma.rn.f32 	%f67, %f56, %f57, %f55;
	add.s32 	%r39, %r39, 2;
$L__BB1_11:
	and.b32  	%r32, %r18, 1;
	setp.eq.b32 	%p11, %r32, 1;
	not.pred 	%p12, %p11;
	@%p12 bra 	$L__BB1_13;
	add.s32 	%r33, %r39, %r3;
	mul.wide.u32 	%rd45, %r33, 4;
	add.s64 	%rd46, %rd2, %rd45;
	ld.global.f32 	%f58, [%rd46];
	mad.lo.s32 	%r34, %r39, %r19, %r2;
	mul.wide.s32 	%rd47, %r34, 4;
	add.s64 	%rd48, %rd1, %rd47;
	ld.global.f32 	%f59, [%rd48];
	fma.rn.f32 	%f67, %f58, %f59, %f67;
$L__BB1_13:
	mad.lo.s32 	%r35, %r19, %r1, %r2;
	cvta.to.global.u64 	%rd49, %rd6;
	mul.wide.s32 	%rd50, %r35, 4;
	add.s64 	%rd51, %rd49, %rd50;
	st.global.f32 	[%rd51], %f67;
$L__BB1_14:
	ret;

}
	// .globl	_Z14addBiasAndReLUPfS_ii
.visible .entry _Z14addBiasAndReLUPfS_ii(
	.param .u64 .ptr .align 1 _Z14addBiasAndReLUPfS_ii_param_0,
	.param .u64 .ptr .align 1 _Z14addBiasAndReLUPfS_ii_param_1,
	.param .u32 _Z14addBiasAndReLUPfS_ii_param_2,
	.param .u32 _Z14addBiasAndReLUPfS_ii_param_3
)
{
	.reg .pred 	%p<2>;
	.reg .b32 	%r<9>;
	.reg .b32 	%f<5>;
	.reg .b64 	%rd<9>;

	ld.param.u64 	%rd1, [_Z14addBiasAndReLUPfS_ii_param_0];
	ld.param.u64 	%rd2, [_Z14addBiasAndReLUPfS_ii_param_1];
	ld.param.u32 	%r3, [_Z14addBiasAndReLUPfS_ii_param_2];
	ld.param.u32 	%r2, [_Z14addBiasAndReLUPfS_ii_param_3];
	mov.u32 	%r4, %ctaid.x;
	mov.u32 	%r5, %ntid.x;
	mov.u32 	%r6, %tid.x;
	mad.lo.s32 	%r1, %r4, %r5, %r6;
	mul.lo.s32 	%r7, %r2, %r3;
	setp.ge.s32 	%p1, %r1, %r7;
	@%p1 bra 	$L__BB2_2;
	cvta.to.global.u64 	%rd3, %rd2;
	cvta.to.global.u64 	%rd4, %rd1;
	rem.s32 	%r8, %r1, %r2;
	mul.wide.s32 	%rd5, %r8, 4;
	add.s64 	%rd6, %rd3, %rd5;
	ld.global.f32 	%f1, [%rd6];
	mul.wide.s32 	%rd7, %r1, 4;
	add.s64 	%rd8, %rd4, %rd7;
	ld.global.f32 	%f2, [%rd8];
	add.f32 	%f3, %f1, %f2;
	max.f32 	%f4, %f3, 0f00000000;
	st.global.f32 	[%rd8], %f4;
$L__BB2_2:
	ret;

}
	// .globl	_Z7softmaxPfii
.visible .entry _Z7softmaxPfii(
	.param .u64 .ptr .align 1 _Z7softmaxPfii_param_0,
	.param .u32 _Z7softmaxPfii_param_1,
	.param .u32 _Z7softmaxPfii_param_2
)
{
	.reg .pred 	%p<29>;
	.reg .b32 	%r<123>;
	.reg .b32 	%f<366>;
	.reg .b64 	%rd<30>;

	ld.param.u64 	%rd5, [_Z7softmaxPfii_param_0];
	ld.param.u32 	%r59, [_Z7softmaxPfii_param_1];
	ld.param.u32 	%r58, [_Z7softmaxPfii_param_2];
	cvta.to.global.u64 	%rd1, %rd5;
	mov.u32 	%r60, %ctaid.x;
	mov.u32 	%r61, %ntid.x;
	mov.u32 	%r62, %tid.x;
	mad.lo.s32 	%r1, %r60, %r61, %r62;
	setp.ge.s32 	%p1, %r1, %r59;
	@%p1 bra 	$L__BB3_39;
	setp.lt.s32 	%p2, %r58, 1;
	mov.f32 	%f356, 0fFF800000;
	@%p2 bra 	$L__BB3_14;
	mul.lo.s32 	%r2, %r58, %r1;
	and.b32  	%r3, %r58, 15;
	setp.lt.u32 	%p3, %r58, 16;
	mov.f32 	%f356, 0fFF800000;
	mov.b32 	%r104, 0;
	@%p3 bra 	$L__BB3_5;
	and.b32  	%r104, %r58, 2147483632;
	neg.s32 	%r110, %r104;
	add.s64 	%rd2, %rd1, 32;
	mov.f32 	%f356, 0fFF800000;
	mov.u32 	%r109, %r2;
$L__BB3_4:
	.pragma "nounroll";
	mul.wide.s32 	%rd6, %r109, 4;
	add.s64 	%rd7, %rd2, %rd6;
	ld.global.f32 	%f30, [%rd7+-32];
	max.f32 	%f31, %f356, %f30;
	ld.global.f32 	%f32, [%rd7+-28];
	max.f32 	%f33, %f31, %f32;
	ld.global.f32 	%f34, [%rd7+-24];
	max.f32 	%f35, %f33, %f34;
	ld.global.f32 	%f36, [%rd7+-20];
	max.f32 	%f37, %f35, %f36;
	ld.global.f32 	%f38, [%rd7+-16];
	max.f32 	%f39, %f37, %f38;
	ld.global.f32 	%f40, [%rd7+-12];
	max.f32 	%f41, %f39, %f40;
	ld.global.f32 	%f42, [%rd7+-8];
	max.f32 	%f43, %f41, %f42;
	ld.global.f32 	%f44, [%rd7+-4];
	max.f32 	%f45, %f43, %f44;
	ld.global.f32 	%f46, [%rd7];
	max.f32 	%f47, %f45, %f46;
	ld.global.f32 	%f48, [%rd7+4];
	max.f32 	%f49, %f47, %f48;
	ld.global.f32 	%f50, [%rd7+8];
	max.f32 	%f51, %f49, %f50;
	ld.global.f32 	%f52, [%rd7+12];
	max.f32 	%f53, %f51, %f52;
	ld.global.f32 	%f54, [%rd7+16];
	max.f32 	%f55, %f53, %f54;
	ld.global.f32 	%f56, [%rd7+20];
	max.f32 	%f57, %f55, %f56;
	ld.global.f32 	%f58, [%rd7+24];
	max.f32 	%f59, %f57, %f58;
	ld.global.f32 	%f60, [%rd7+28];
	max.f32 	%f356, %f59, %f60;
	add.s32 	%r110, %r110, 16;
	add.s32 	%r109, %r109, 16;
	setp.eq.s32 	%p4, %r110, 0;
	@%p4 bra 	$L__BB3_5;
	bra.uni 	$L__BB3_4;
$L__BB3_5:
	setp.eq.s32 	%p5, %r3, 0;
	@%p5 bra 	$L__BB3_14;
	and.b32  	%r7, %r58, 7;
	setp.lt.u32 	%p6, %r3, 8;
	@%p6 bra 	$L__BB3_8;
	add.s32 	%r64, %r104, %r2;
	mul.wide.s32 	%rd8, %r64, 4;
	add.s64 	%rd9, %rd1, %rd8;
	ld.global.f32 	%f62, [%rd9];
	max.f32 	%f63, %f356, %f62;
	ld.global.f32 	%f64, [%rd9+4];
	max.f32 	%f65, %f63, %f64;
	ld.global.f32 	%f66, [%rd9+8];
	max.f32 	%f67, %f65, %f66;
	ld.global.f32 	%f68, [%rd9+12];
	max.f32 	%f69, %f67, %f68;
	ld.global.f32 	%f70, [%rd9+16];
	max.f32 	%f71, %f69, %f70;
	ld.global.f32 	%f72, [%rd9+20];
	max.f32 	%f73, %f71, %f72;
	ld.global.f32 	%f74, [%rd9+24];
	max.f32 	%f75, %f73, %f74;
	ld.global.f32 	%f76, [%rd9+28];
	max.f32 	%f356, %f75, %f76;
	add.s32 	%r104, %r104, 8;
$L__BB3_8:
	setp.eq.s32 	%p7, %r7, 0;
	@%p7 bra 	$L__BB3_14;
	and.b32  	%r10, %r58, 3;
	setp.lt.u32 	%p8, %r7, 4;
	@%p8 bra 	$L__BB3_11;
	add.s32 	%r65, %r104, %r2;
	mul.wide.s32 	%rd10, %r65, 4;
	add.s64 	%rd11, %rd1, %rd10;
	ld.global.f32 	%f78, [%rd11];
	max.f32 	%f79, %f356, %f78;
	ld.global.f32 	%f80, [%rd11+4];
	max.f32 	%f81, %f79, %f80;
	ld.global.f32 	%f82, [%rd11+8];
	max.f32 	%f83, %f81, %f82;
	ld.global.f32 	%f84, [%rd11+12];
	max.f32 	%f356, %f83, %f84;
	add.s32 	%r104, %r104, 4;
$L__BB3_11:
	setp.eq.s32 	%p9, %r10, 0;
	@%p9 bra 	$L__BB3_14;
	add.s32 	%r108, %r104, %r2;
	neg.s32 	%r107, %r10;
$L__BB3_13:
	.pragma "nounroll";
	mul.wide.s32 	%rd12, %r108, 4;
	add.s64 	%rd13, %rd1, %rd12;
	ld.global.f32 	%f85, [%rd13];
	max.f32 	%f356, %f356, %f85;
	add.s32 	%r108, %r108, 1;
	add.s32 	%r107, %r107, 1;
	setp.ne.s32 	%p10, %r107, 0;
	@%p10 bra 	$L__BB3_13;
$L__BB3_14:
	setp.lt.s32 	%p11, %r58, 1;
	mov.f32 	%f364, 0f00000000;
	@%p11 bra 	$L__BB3_26;
	mul.lo.s32 	%r19, %r58, %r1;
	and.b32  	%r20, %r58, 7;
	setp.lt.u32 	%p12, %r58, 8;
	mov.f32 	%f364, 0f00000000;
	mov.b32 	%r111, 0;
	@%p12 bra 	$L__BB3_18;
	and.b32  	%r111, %r58, 2147483640;
	neg.s32 	%r115, %r111;
	add.s64 	%rd3, %rd1, 16;
	mov.f32 	%f364, 0f00000000;
	mov.u32 	%r114, %r19;
$L__BB3_17:
	.pragma "nounroll";
	mul.wide.s32 	%rd14, %r114, 4;
	add.s64 	%rd15, %rd3, %rd14;
	ld.global.f32 	%f90, [%rd15+-16];
	sub.f32 	%f91, %f90, %f356;
	fma.rn.f32 	%f92, %f91, 0f3BBB989D, 0f3F000000;
	cvt.sat.f32.f32 	%f93, %f92;
	mov.f32 	%f94, 0f4B400001;
	mov.f32 	%f95, 0f437C0000;
	fma.rm.f32 	%f96, %f93, %f95, %f94;
	add.f32 	%f97, %f96, 0fCB40007F;
	neg.f32 	%f98, %f97;
	fma.rn.f32 	%f99, %f91, 0f3FB8AA3B, %f98;
	fma.rn.f32 	%f100, %f91, 0f32A57060, %f99;
	mov.b32 	%r67, %f96;
	shl.b32 	%r68, %r67, 23;
	mov.b32 	%f101, %r68;
	ex2.approx.ftz.f32 	%f102, %f100;
	mul.f32 	%f103, %f102, %f101;
	st.global.f32 	[%rd15+-16], %f103;
	add.f32 	%f104, %f364, %f103;
	ld.global.f32 	%f105, [%rd15+-12];
	sub.f32 	%f106, %f105, %f356;
	fma.rn.f32 	%f107, %f106, 0f3BBB989D, 0f3F000000;
	cvt.sat.f32.f32 	%f108, %f107;
	fma.rm.f32 	%f109, %f108, %f95, %f94;
	add.f32 	%f110, %f109, 0fCB40007F;
	neg.f32 	%f111, %f110;
	fma.rn.f32 	%f112, %f106, 0f3FB8AA3B, %f111;
	fma.rn.f32 	%f113, %f106, 0f32A57060, %f112;
	mov.b32 	%r69, %f109;
	shl.b32 	%r70, %r69, 23;
	mov.b32 	%f114, %r70;
	ex2.approx.ftz.f32 	%f115, %f113;
	mul.f32 	%f116, %f115, %f114;
	st.global.f32 	[%rd15+-12], %f116;
	add.f32 	%f117, %f104, %f116;
	ld.global.f32 	%f118, [%rd15+-8];
	sub.f32 	%f119, %f118, %f356;
	fma.rn.f32 	%f120, %f119, 0f3BBB989D, 0f3F000000;
	cvt.sat.f32.f32 	%f121, %f120;
	fma.rm.f32 	%f122, %f121, %f95, %f94;
	add.f32 	%f123, %f122, 0fCB40007F;
	neg.f32 	%f124, %f123;
	fma.rn.f32 	%f125, %f119, 0f3FB8AA3B, %f124;
	fma.rn.f32 	%f126, %f119, 0f32A57060, %f125;
	mov.b32 	%r71, %f122;
	shl.b32 	%r72, %r71, 23;
	mov.b32 	%f127, %r72;
	ex2.approx.ftz.f32 	%f128, %f126;
	mul.f32 	%f129, %f128, %f127;
	st.global.f32 	[%rd15+-8], %f129;
	add.f32 	%f130, %f117, %f129;
	ld.global.f32 	%f131, [%rd15+-4];
	sub.f32 	%f132, %f131, %f356;
	fma.rn.f32 	%f133, %f132, 0f3BBB989D, 0f3F000000;
	cvt.sat.f32.f32 	%f134, %f133;
	fma.rm.f32 	%f135, %f134, %f95, %f94;
	add.f32 	%f136, %f135, 0fCB40007F;
	neg.f32 	%f137, %f136;
	fma.rn.f32 	%f138, %f132, 0f3FB8AA3B, %f137;
	fma.rn.f32 	%f139, %f132, 0f32A57060, %f138;
	mov.b32 	%r73, %f135;
	shl.b32 	%r74, %r73, 23;
	mov.b32 	%f140, %r74;
	ex2.approx.ftz.f32 	%f141, %f139;
	mul.f32 	%f142, %f141, %f140;
	st.global.f32 	[%rd15+-4], %f142;
	add.f32 	%f143, %f130, %f142;
	ld.global.f32 	%f144, [%rd15];
	sub.f32 	%f145, %f144, %f356;
	fma.rn.f32 	%f146, %f145, 0f3BBB989D, 0f3F000000;
	cvt.sat.f32.f32 	%f147, %f146;
	fma.rm.f32 	%f148, %f147, %f95, %f94;
	add.f32 	%f149, %f148, 0fCB40007F;
	neg.f32 	%f150, %f149;
	fma.rn.f32 	%f151, %f145, 0f3FB8AA3B, %f150;
	fma.rn.f32 	%f152, %f145, 0f32A57060, %f151;
	mov.b32 	%r75, %f148;
	shl.b32 	%r76, %r75, 23;
	mov.b32 	%f153, %r76;
	ex2.approx.ftz.f32 	%f154, %f152;
	mul.f32 	%f155, %f154, %f153;
	st.global.f32 	[%rd15], %f155;
	add.f32 	%f156, %f143, %f155;
	ld.global.f32 	%f157, [%rd15+4];
	sub.f32 	%f158, %f157, %f356;
	fma.rn.f32 	%f159, %f158, 0f3BBB989D, 0f3F000000;
	cvt.sat.f32.f32 	%f160, %f159;
	fma.rm.f32 	%f161, %f160, %f95, %f94;
	add.f32 	%f162, %f161, 0fCB40007F;
	neg.f32 	%f163, %f162;
	fma.rn.f32 	%f164, %f158, 0f3FB8AA3B, %f163;
	fma.rn.f32 	%f165, %f158, 0f32A57060, %f164;
	mov.b32 	%r77, %f161;
	shl.b32 	%r78, %r77, 23;
	mov.b32 	%f166, %r78;
	ex2.approx.ftz.f32 	%f167, %f165;
	mul.f32 	%f168, %f167, %f166;
	st.global.f32 	[%rd15+4], %f168;
	add.f32 	%f169, %f156, %f168;
	ld.global.f32 	%f170, [%rd15+8];
	sub.f32 	%f171, %f170, %f356;
	fma.rn.f32 	%f172, %f171, 0f3BBB989D, 0f3F000000;
	cvt.sat.f32.f32 	%f173, %f172;
	fma.rm.f32 	%f174, %f173, %f95, %f94;
	add.f32 	%f175, %f174, 0fCB40007F;
	neg.f32 	%f176, %f175;
	fma.rn.f32 	%f177, %f171, 0f3FB8AA3B, %f176;
	fma.rn.f32 	%f178, %f171, 0f32A57060, %f177;
	mov.b32 	%r79, %f174;
	shl.b32 	%r80, %r79, 23;
	mov.b32 	%f179, %r80;
	ex2.approx.ftz.f32 	%f180, %f178;
	mul.f32 	%f181, %f180, %f179;
	st.global.f32 	[%rd15+8], %f181;
	add.f32 	%f182, %f169, %f181;
	ld.global.f32 	%f183, [%rd15+12];
	sub.f32 	%f184, %f183, %f356;
	fma.rn.f32 	%f185, %f184, 0f3BBB989D, 0f3F000000;
	cvt.sat.f32.f32 	%f186, %f185;
	fma.rm.f32 	%f187, %f186, %f95, %f94;
	add.f32 	%f188, %f187, 0fCB40007F;
	neg.f32 	%f189, %f188;
	fma.rn.f32 	%f190, %f184, 0f3FB8AA3B, %f189;
	fma.rn.f32 	%f191, %f184, 0f32A57060, %f190;
	mov.b32 	%r81, %f187;
	shl.b32 	%r82, %r81, 23;
	mov.b32 	%f192, %r82;
	ex2.approx.ftz.f32 	%f193, %f191;
	mul.f32 	%f194, %f193, %f192;
	st.global.f32 	[%rd15+12], %f194;
	add.f32 	%f364, %f182, %f194;
	add.s32 	%r115, %r115, 8;
	add.s32 	%r114, %r114, 8;
	setp.eq.s32 	%p13, %r115, 0;
	@%p13 bra 	$L__BB3_18;
	bra.uni 	$L__BB3_17;
$L__BB3_18:
	setp.eq.s32 	%p14, %r20, 0;
	@%p14 bra 	$L__BB3_26;
	and.b32  	%r28, %r58, 3;
	setp.lt.u32 	%p15, %r20, 4;
	@%p15 bra 	$L__BB3_21;
	add.s32 	%r83, %r111, %r19;
	mul.wide.s32 	%rd16, %r83, 4;
	add.s64 	%rd17, %rd1, %rd16;
	ld.global.f32 	%f196, [%rd17];
	sub.f32 	%f197, %f196, %f356;
	fma.rn.f32 	%f198, %f197, 0f3BBB989D, 0f3F000000;
	cvt.sat.f32.f32 	%f199, %f198;
	mov.f32 	%f200, 0f4B400001;
	mov.f32 	%f201, 0f437C0000;
	fma.rm.f32 	%f202, %f199, %f201, %f200;
	add.f32 	%f203, %f202, 0fCB40007F;
	neg.f32 	%f204, %f203;
	fma.rn.f32 	%f205, %f197, 0f3FB8AA3B, %f204;
	fma.rn.f32 	%f206, %f197, 0f32A57060, %f205;
	mov.b32 	%r84, %f202;
	shl.b32 	%r85, %r84, 23;
	mov.b32 	%f207, %r85;
	ex2.approx.ftz.f32 	%f208, %f206;
	mul.f32 	%f209, %f208, %f207;
	st.global.f32 	[%rd17], %f209;
	add.f32 	%f210, %f364, %f209;
	ld.global.f32 	%f211, [%rd17+4];
	sub.f32 	%f212, %f211, %f356;
	fma.rn.f32 	%f213, %f212, 0f3BBB989D, 0f3F000000;
	cvt.sat.f32.f32 	%f214, %f213;
	fma.rm.f32 	%f215, %f214, %f201, %f200;
	add.f32 	%f216, %f215, 0fCB40007F;
	neg.f32 	%f217, %f216;
	fma.rn.f32 	%f218, %f212, 0f3FB8AA3B, %f217;
	fma.rn.f32 	%f219, %f212, 0f32A57060, %f218;
	mov.b32 	%r86, %f215;
	shl.b32 	%r87, %r86, 23;
	mov.b32 	%f220, %r87;
	ex2.approx.ftz.f32 	%f221, %f219;
	mul.f32 	%f222, %f221, %f220;
	st.global.f32 	[%rd17+4], %f222;
	add.f32 	%f223, %f210, %f222;
	ld.global.f32 	%f224, [%rd17+8];
	sub.f32 	%f225, %f224, %f356;
	fma.rn.f32 	%f226, %f225, 0f3BBB989D, 0f3F000000;
	cvt.sat.f32.f32 	%f227, %f226;
	fma.rm.f32 	%f228, %f227, %f201, %f200;
	add.f32 	%f229, %f228, 0fCB40007F;
	neg.f32 	%f230, %f229;
	fma.rn.f32 	%f231, %f225, 0f3FB8AA3B, %f230;
	fma.rn.f32 	%f232, %f225, 0f32A57060, %f231;
	mov.b32 	%r88, %f228;
	shl.b32 	%r89, %r88, 23;
	mov.b32 	%f233, %r89;
	ex2.approx.ftz.f32 	%f234, %f232;
	mul.f32 	%f235, %f234, %f233;
	st.global.f32 	[%rd17+8], %f235;
	add.f32 	%f236, %f223, %f235;
	ld.global.f32 	%f237, [%rd17+12];
	sub.f32 	%f238, %f237, %f356;
	fma.rn.f32 	%f239, %f238, 0f3BBB989D, 0f3F000000;
	cvt.sat.f32.f32 	%f240, %f239;
	fma.rm.f32 	%f241, %f240, %f201, %f200;
	add.f32 	%f242, %f241, 0fCB40007F;
	neg.f32 	%f243, %f242;
	fma.rn.f32 	%f244, %f238, 0f3FB8AA3B, %f243;
	fma.rn.f32 	%f245, %f238, 0f32A57060, %f244;
	mov.b32 	%r90, %f241;
	shl.b32 	%r91, %r90, 23;
	mov.b32 	%f246, %r91;
	ex2.approx.ftz.f32 	%f247, %f245;
	mul.f32 	%f248, %f247, %f246;
	st.global.f32 	[%rd17+12], %f248;
	add.f32 	%f364, %f236, %f248;
	add.s32 	%r111, %r111, 4;
$L__BB3_21:
	setp.eq.s32 	%p16, %r28, 0;
	@%p16 bra 	$L__BB3_26;
	setp.eq.s32 	%p17, %r28, 1;
	@%p17 bra 	$L__BB3_24;
	add.s32 	%r92, %r111, %r19;
	mul.wide.s32 	%rd18, %r92, 4;
	add.s64 	%rd19, %rd1, %rd18;
	ld.global.f32 	%f250, [%rd19];
	sub.f32 	%f251, %f250, %f356;
	fma.rn.f32 	%f252, %f251, 0f3BBB989D, 0f3F000000;
	cvt.sat.f32.f32 	%f253, %f252;
	mov.f32 	%f254, 0f4B400001;
	mov.f32 	%f255, 0f437C0000;
	fma.rm.f32 	%f256, %f253, %f255, %f254;
	add.f32 	%f257, %f256, 0fCB40007F;
	neg.f32 	%f258, %f257;
	fma.rn.f32 	%f259, %f251, 0f3FB8AA3B, %f258;
	fma.rn.f32 	%f260, %f251, 0f32A57060, %f259;
	mov.b32 	%r93, %f256;
	shl.b32 	%r94, %r93, 23;
	mov.b32 	%f261, %r94;
	ex2.approx.ftz.f32 	%f262, %f260;
	mul.f32 	%f263, %f262, %f261;
	st.global.f32 	[%rd19], %f263;
	add.f32 	%f264, %f364, %f263;
	ld.global.f32 	%f265, [%rd19+4];
	sub.f32 	%f266, %f265, %f356;
	fma.rn.f32 	%f267, %f266, 0f3BBB989D, 0f3F000000;
	cvt.sat.f32.f32 	%f268, %f267;
	fma.rm.f32 	%f269, %f268, %f255, %f254;
	add.f32 	%f270, %f269, 0fCB40007F;
	neg.f32 	%f271, %f270;
	fma.rn.f32 	%f272, %f266, 0f3FB8AA3B, %f271;
	fma.rn.f32 	%f273, %f266, 0f32A57060, %f272;
	mov.b32 	%r95, %f269;
	shl.b32 	%r96, %r95, 23;
	mov.b32 	%f274, %r96;
	ex2.approx.ftz.f32 	%f275, %f273;
	mul.f32 	%f276, %f275, %f274;
	st.global.f32 	[%rd19+4], %f276;
	add.f32 	%f364, %f264, %f276;
	add.s32 	%r111, %r111, 2;
$L__BB3_24:
	and.b32  	%r97, %r58, 1;
	setp.eq.b32 	%p18, %r97, 1;
	not.pred 	%p19, %p18;
	@%p19 bra 	$L__BB3_26;
	add.s32 	%r98, %r111, %r19;
	mul.wide.s32 	%rd20, %r98, 4;
	add.s64 	%rd21, %rd1, %rd20;
	ld.global.f32 	%f277, [%rd21];
	sub.f32 	%f278, %f277, %f356;
	fma.rn.f32 	%f279, %f278, 0f3BBB989D, 0f3F000000;
	cvt.sat.f32.f32 	%f280, %f279;
	mov.f32 	%f281, 0f4B400001;
	mov.f32 	%f282, 0f437C0000;
	fma.rm.f32 	%f283, %f280, %f282, %f281;
	add.f32 	%f284, %f283, 0fCB40007F;
	neg.f32 	%f285, %f284;
	fma.rn.f32 	%f286, %f278, 0f3FB8AA3B, %f285;
	fma.rn.f32 	%f287, %f278, 0f32A57060, %f286;
	mov.b32 	%r99, %f283;
	shl.b32 	%r100, %r99, 23;
	mov.b32 	%f288, %r100;
	ex2.approx.ftz.f32 	%f289, %f287;
	mul.f32 	%f290, %f289, %f288;
	st.global.f32 	[%rd21], %f290;
	add.f32 	%f364, %f364, %f290;
$L__BB3_26:
	setp.lt.s32 	%p20, %r58, 1;
	@%p20 bra 	$L__BB3_39;
	mul.lo.s32 	%r33, %r58, %r1;
	and.b32  	%r34, %r58, 15;
	setp.lt.u32 	%p21, %r58, 16;
	mov.b32 	%r118, 0;
	@%p21 bra 	$L__BB3_30;
	and.b32  	%r118, %r58, 2147483632;
	neg.s32 	%r117, %r118;
	add.s64 	%rd4, %rd1, 32;
	mov.u32 	%r116, %r33;
$L__BB3_29:
	.pragma "nounroll";
	mul.wide.s32 	%rd22, %r116, 4;
	add.s64 	%rd23, %rd4, %rd22;
	ld.global.f32 	%f291, [%rd23+-32];
	div.rn.f32 	%f292, %f291, %f364;
	st.global.f32 	[%rd23+-32], %f292;
	ld.global.f32 	%f293, [%rd23+-28];
	div.rn.f32 	%f294, %f293, %f364;
	st.global.f32 	[%rd23+-28], %f294;
	ld.global.f32 	%f295, [%rd23+-24];
	div.rn.f32 	%f296, %f295, %f364;
	st.global.f32 	[%rd23+-24], %f296;
	ld.global.f32 	%f297, [%rd23+-20];
	div.rn.f32 	%f298, %f297, %f364;
	st.global.f32 	[%rd23+-20], %f298;
	ld.global.f32 	%f299, [%rd23+-16];
	div.rn.f32 	%f300, %f299, %f364;
	st.global.f32 	[%rd23+-16], %f300;
	ld.global.f32 	%f301, [%rd23+-12];
	div.rn.f32 	%f302, %f301, %f364;
	st.global.f32 	[%rd23+-12], %f302;
	ld.global.f32 	%f303, [%rd23+-8];
	div.rn.f32 	%f304, %f303, %f364;
	st.global.f32 	[%rd23+-8], %f304;
	ld.global.f32 	%f305, [%rd23+-4];
	div.rn.f32 	%f306, %f305, %f364;
	st.global.f32 	[%rd23+-4], %f306;
	ld.global.f32 	%f307, [%rd23];
	div.rn.f32 	%f308, %f307, %f364;
	st.global.f32 	[%rd23], %f308;
	ld.global.f32 	%f309, [%rd23+4];
	div.rn.f32 	%f310, %f309, %f364;
	st.global.f32 	[%rd23+4], %f310;
	ld.global.f32 	%f311, [%rd23+8];
	div.rn.f32 	%f312, %f311, %f364;
	st.global.f32 	[%rd23+8], %f312;
	ld.global.f32 	%f313, [%rd23+12];
	div.rn.f32 	%f314, %f313, %f364;
	st.global.f32 	[%rd23+12], %f314;
	ld.global.f32 	%f315, [%rd23+16];
	div.rn.f32 	%f316, %f315, %f364;
	st.global.f32 	[%rd23+16], %f316;
	ld.global.f32 	%f317, [%rd23+20];
	div.rn.f32 	%f318, %f317, %f364;
	st.global.f32 	[%rd23+20], %f318;
	ld.global.f32 	%f319, [%rd23+24];
	div.rn.f32 	%f320, %f319, %f364;
	st.global.f32 	[%rd23+24], %f320;
	ld.global.f32 	%f321, [%rd23+28];
	div.rn.f32 	%f322, %f321, %f364;
	st.global.f32 	[%rd23+28], %f322;
	add.s32 	%r117, %r117, 16;
	add.s32 	%r116, %r116, 16;
	setp.ne.s32 	%p22, %r117, 0;
	@%p22 bra 	$L__BB3_29;
$L__BB3_30:
	setp.eq.s32 	%p23, %r34, 0;
	@%p23 bra 	$L__BB3_39;
	and.b32  	%r46, %r58, 7;
	setp.lt.u32 	%p24, %r34, 8;
	@%p24 bra 	$L__BB3_33;
	add.s32 	%r102, %r118, %r33;
	mul.wide.s32 	%rd24, %r102, 4;
	add.s64 	%rd25, %rd1, %rd24;
	ld.global.f32 	%f323, [%rd25];
	div.rn.f32 	%f324, %f323, %f364;
	st.global.f32 	[%rd25], %f324;
	ld.global.f32 	%f325, [%rd25+4];
	div.rn.f32 	%f326, %f325, %f364;
	st.global.f32 	[%rd25+4], %f326;
	ld.global.f32 	%f327, [%rd25+8];
	div.rn.f32 	%f328, %f327, %f364;
	st.global.f32 	[%rd25+8], %f328;
	ld.global.f32 	%f329, [%rd25+12];
	div.rn.f32 	%f330, %f329, %f364;
	st.global.f32 	[%rd25+12], %f330;
	ld.global.f32 	%f331, [%rd25+16];
	div.rn.f32 	%f332, %f331, %f364;
	st.global.f32 	[%rd25+16], %f332;
	ld.global.f32 	%f333, [%rd25+20];
	div.rn.f32 	%f334, %f333, %f364;
	st.global.f32 	[%rd25+20], %f334;
	ld.global.f32 	%f335, [%rd25+24];
	div.rn.f32 	%f336, %f335, %f364;
	st.global.f32 	[%rd25+24], %f336;
	ld.global.f32 	%f337, [%rd25+28];
	div.rn.f32 	%f338, %f337, %f364;
	st.global.f32 	[%rd25+28], %f338;
	add.s32 	%r118, %r118, 8;
$L__BB3_33:
	setp.eq.s32 	%p25, %r46, 0;
	@%p25 bra 	$L__BB3_39;
	and.b32  	%r49, %r58, 3;
	setp.lt.u32 	%p26, %r46, 4;
	@%p26 bra 	$L__BB3_36;
	add.s32 	%r103, %r118, %r33;
	mul.wide.s32 	%rd26, %r103, 4;
	add.s64 	%rd27, %rd1, %rd26;
	ld.global.f32 	%f339, [%rd27];
	div.rn.f32 	%f340, %f339, %f364;
	st.global.f32 	[%rd27], %f340;
	ld.global.f32 	%f341, [%rd27+4];
	div.rn.f32 	%f342, %f341, %f364;
	st.global.f32 	[%rd27+4], %f342;
	ld.global.f32 	%f343, [%rd27+8];
	div.rn.f32 	%f344, %f343, %f364;
	st.global.f32 	[%rd27+8], %f344;
	ld.global.f32 	%f345, [%rd27+12];
	div.rn.f32 	%f346, %f345, %f364;
	st.global.f32 	[%rd27+12], %f346;
	add.s32 	%r118, %r118, 4;
$L__BB3_36:
	setp.eq.s32 	%p27, %r49, 0;
	@%p27 bra 	$L__BB3_39;
	add.s32 	%r122, %r118, %r33;
	neg.s32 	%r121, %r49;
$L__BB3_38:
	.pragma "nounroll";
	mul.wide.s32 	%rd28, %r122, 4;
	add.s64 	%rd29, %rd1, %rd28;
	ld.global.f32 	%f347, [%rd29];
	div.rn.f32 	%f348, %f347, %f364;
	st.global.f32 	[%rd29], %f348;
	add.s32 	%r122, %r122, 1;
	add.s32 	%r121, %r121, 1;
	setp.ne.s32 	%p28, %r121, 0;
	@%p28 bra 	$L__BB3_38;
$L__BB3_39:
	ret;

}


// ===== COMPILED SASS (sm_100) =====

	.target	sm_100

	.elftype	@"ET_EXEC"


//--------------------- .note.nv.tkinfo           --------------------------
	.section	.note.nv.tkinfo,"",@"SHT_NOTE"
	.sectionflags	@"SHF_NOTE_NV_TKINFO"
	.tkinfo
        /*0018*/ 	.word	0x00000002
        /*0030*/ 	.string	""
        /*0030*/ 	.string	"ptxas"
        /*0030*/ 	.string	"Cuda compilation tools, release 13.0, V13.0.88"
        /*0030*/ 	.string	"Build cuda_13.0.r13.0/compiler.36424714_0"
        /*0030*/ 	.string	"-arch sm_100 -m 64 "



//--------------------- .note.nv.cuinfo           --------------------------
	.section	.note.nv.cuinfo,"",@"SHT_NOTE"
	.sectionflags	@"SHF_NOTE_NV_CUINFO"
        /*0018*/ 	.short	0x0002
        /*001a*/ 	.short	0x0064
        /*001c*/ 	.short	0x0082
	.zero		2


//--------------------- .nv.info                  --------------------------
	.section	.nv.info,"",@"SHT_CUDA_INFO"
	.align	4


	//----- nvinfo : EIATTR_REGCOUNT
	.align		4
        /*0000*/ 	.byte	0x04, 0x2f
        /*0002*/ 	.short	(.L_10 - .L_9)
	.align		4
.L_9:
        /*0004*/ 	.word	index@(_Z17initializeWeightsPfim)
        /*0008*/ 	.word	0x0000001f


	//----- nvinfo : EIATTR_FRAME_SIZE
	.align		4
.L_10:
        /*000c*/ 	.byte	0x04, 0x11
        /*000e*/ 	.short	(.L_12 - .L_11)
	.align		4
.L_11:
        /*0010*/ 	.word	index@(_Z17initializeWeightsPfim)
        /*0014*/ 	.word	0x00000030


	//----- nvinfo : EIATTR_REGCOUNT
	.align		4
.L_12:
        /*0018*/ 	.byte	0x04, 0x2f
        /*001a*/ 	.short	(.L_14 - .L_13)
	.align		4
.L_13:
        /*001c*/ 	.word	index@(_Z6matMulPfS_S_iii)
        /*0020*/ 	.word	0x00000020


	//----- nvinfo : EIATTR_FRAME_SIZE
	.align		4
.L_14:
        /*0024*/ 	.byte	0x04, 0x11
        /*0026*/ 	.short	(.L_16 - .L_15)
	.align		4
.L_15:
        /*0028*/ 	.word	index@(_Z6matMulPfS_S_iii)
        /*002c*/ 	.word	0x00000000


	//----- nvinfo : EIATTR_REGCOUNT
	.align		4
.L_16:
        /*0030*/ 	.byte	0x04, 0x2f
        /*0032*/ 	.short	(.L_18 - .L_17)
	.align		4
.L_17:
        /*0034*/ 	.word	index@(_Z14addBiasAndReLUPfS_ii)
        /*0038*/ 	.word	0x0000000e


	//----- nvinfo : EIATTR_FRAME_SIZE
	.align		4
.L_18:
        /*003c*/ 	.byte	0x04, 0x11
        /*003e*/ 	.short	(.L_20 - .L_19)
	.align		4
.L_19:
        /*0040*/ 	.word	index@(_Z14addBiasAndReLUPfS_ii)
        /*0044*/ 	.word	0x00000000


	//----- nvinfo : EIATTR_REGCOUNT
	.align		4
.L_20:
        /*0048*/ 	.byte	0x04, 0x2f
        /*004a*/ 	.short	(.L_22 - .L_21)
	.align		4
.L_21:
        /*004c*/ 	.word	index@(_Z7softmaxPfii)
        /*0050*/ 	.word	0x0000001e


	//----- nvinfo : EIATTR_FRAME_SIZE
	.align		4
.L_22:
        /*0054*/ 	.byte	0x04, 0x11
        /*0056*/ 	.short	(.L_24 - .L_23)
	.align		4
.L_23:
        /*0058*/ 	.word	index@($__internal_0_$__cuda_sm3x_div_rn_noftz_f32_slowpath)
        /*005c*/ 	.word	0x00000000


	//----- nvinfo : EIATTR_FRAME_SIZE
	.align		4
.L_24:
        /*0060*/ 	.byte	0x04, 0x11
        /*0062*/ 	.short	(.L_26 - .L_25)
	.align		4
.L_25:
        /*0064*/ 	.word	index@(_Z7softmaxPfii)
        /*0068*/ 	.word	0x00000000


	//----- nvinfo : EIATTR_MIN_STACK_SIZE
	.align		4
.L_26:
        /*006c*/ 	.byte	0x04, 0x12
        /*006e*/ 	.short	(.L_28 - .L_27)
	.align		4
.L_27:
        /*0070*/ 	.word	index@(_Z7softmaxPfii)
        /*0074*/ 	.word	0x00000000


	//----- nvinfo : EIATTR_MIN_STACK_SIZE
	.align		4
.L_28:
        /*0078*/ 	.byte	0x04, 0x12
        /*007a*/ 	.short	(.L_30 - .L_29)
	.align		4
.L_29:
        /*007c*/ 	.word	index@(_Z14addBiasAndReLUPfS_ii)
        /*0080*/ 	.word	0x00000000


	//----- nvinfo : EIATTR_MIN_STACK_SIZE
	.align		4
.L_30:
        /*0084*/ 	.byte	0x04, 0x12
        /*0086*/ 	.short	(.L_32 - .L_31)
	.align		4
.L_31:
        /*0088*/ 	.word	index@(_Z6matMulPfS_S_iii)
        /*008c*/ 	.word	0x00000000


	//----- nvinfo : EIATTR_MIN_STACK_SIZE
	.align		4
.L_32:
        /*0090*/ 	.byte	0x04, 0x12
        /*0092*/ 	.short	(.L_34 - .L_33)
	.align		4
.L_33:
        /*0094*/ 	.word	index@(_Z17initializeWeightsPfim)
        /*0098*/ 	.word	0x00000030
.L_34:


//--------------------- .nv.compat                --------------------------
	.section	.nv.compat,"",@"SHT_CUDA_COMPAT_INFO"
	.align	4
        /*0000*/ 	.byte	0x02, 0x09, 0x00, 0x00, 0x02, 0x02, 0x01, 0x00, 0x02, 0x05, 0x05, 0x00, 0x03, 0x07, 0x01, 0x01
        /*0010*/ 	.byte	0x02, 0x03, 0x00, 0x00, 0x02, 0x06, 0x01, 0x00, 0x04, 0x0b, 0x08, 0x00, 0x01, 0x00, 0x00, 0x00
        /*0020*/ 	.byte	0x00, 0x00, 0x00, 0x00


//--------------------- .nv.info._Z7softmaxPfii   --------------------------
	.section	.nv.info._Z7softmaxPfii,"",@"SHT_CUDA_INFO"
	.sectionflags	@""
	.align	4


	//----- nvinfo : EIATTR_CUDA_API_VERSION
	.align		4
        /*0000*/ 	.byte	0x04, 0x37
        /*0002*/ 	.short	(.L_36 - .L_35)
.L_35:
        /*0004*/ 	.word	0x00000082


	//----- nvinfo : EIATTR_KPARAM_INFO
	.align		4
.L_36:
        /*0008*/ 	.byte	0x04, 0x17
        /*000a*/ 	.short	(.L_38 - .L_37)
.L_37:
        /*000c*/ 	.word	0x00000000
        /*0010*/ 	.short	0x0002
        /*0012*/ 	.short	0x000c
        /*0014*/ 	.byte	0x00, 0xf0, 0x11, 0x00


	//----- nvinfo : EIATTR_KPARAM_INFO
	.align		4
.L_38:
        /*0018*/ 	.byte	0x04, 0x17
        /*001a*/ 	.short	(.L_40 - .L_39)
.L_39:
        /*001c*/ 	.word	0x00000000
        /*0020*/ 	.short	0x0001
        /*0022*/ 	.short	0x0008
        /*0024*/ 	.byte	0x00, 0xf0, 0x11, 0x00


	//----- nvinfo : EIATTR_KPARAM_INFO
	.align		4
.L_40:
        /*0028*/ 	.byte	0x04, 0x17
        /*002a*/ 	.short	(.L_42 - .L_41)
.L_41:
        /*002c*/ 	.word	0x00000000
        /*0030*/ 	.short	0x0000
        /*0032*/ 	.short	0x0000
        /*0034*/ 	.byte	0x00, 0xf5, 0x21, 0x00


	//----- nvinfo : EIATTR_SPARSE_MMA_MASK
	.align		4
.L_42:
        /*0038*/ 	.byte	0x03, 0x50
        /*003a*/ 	.short	0x0000


	//----- nvinfo : EIATTR_MAXREG_COUNT
	.align		4
        /*003c*/ 	.byte	0x03, 0x1b
        /*003e*/ 	.short	0x00ff


	//----- nvinfo : EIATTR_MERCURY_ISA_VERSION
	.align		4
        /*0040*/ 	.byte	0x03, 0x5f
        /*0042*/ 	.short	0x0101


	//----- nvinfo : EIATTR_VRC_CTA_INIT_COUNT
	.align		4
        /*0044*/ 	.byte	0x02, 0x4a
	.zero		1
	.zero		1


	//----- nvinfo : EIATTR_EXIT_INSTR_OFFSETS
	.align		4
        /*0048*/ 	.byte	0x04, 0x1c
        /*004a*/ 	.short	(.L_44 - .L_43)


	//   ....[0]....
.L_43:
        /*004c*/ 	.word	0x00000070


	//   ....[1]....
        /*0050*/ 	.word	0x00001580


	//   ....[2]....
        /*0054*/ 	.word	0x00002630


	//   ....[3]....
        /*0058*/ 	.word	0x00002e90


	//   ....[4]....
        /*005c*/ 	.word	0x00003310


	//   ....[5]....
        /*0060*/ 	.word	0x00003490


	//----- nvinfo : EIATTR_CRS_STACK_SIZE
	.align		4
.L_44:
        /*0064*/ 	.byte	0x04, 0x1e
        /*0066*/ 	.short	(.L_46 - .L_45)
.L_45:
        /*0068*/ 	.word	0x00000000


	//----- nvinfo : EIATTR_CBANK_PARAM_SIZE
	.align		4
.L_46:
        /*006c*/ 	.byte	0x03, 0x19
        /*006e*/ 	.short	0x0010


	//----- nvinfo : EIATTR_PARAM_CBANK
	.align		4
        /*0070*/ 	.byte	0x04, 0x0a
        /*0072*/ 	.short	(.L_48 - .L_47)
	.align		4
.L_47:
        /*0074*/ 	.word	index@(.nv.constant0._Z7softmaxPfii)
        /*0078*/ 	.short	0x0380
        /*007a*/ 	.short	0x0010


	//----- nvinfo : EIATTR_SW_WAR
	.align		4
.L_48:
        /*007c*/ 	.byte	0x04, 0x36
        /*007e*/ 	.short	(.L_50 - .L_49)
.L_49:
        /*0080*/ 	.word	0x00000008
.L_50:


//--------------------- .nv.info._Z14addBiasAndReLUPfS_ii --------------------------
	.section	.nv.info._Z14addBiasAndReLUPfS_ii,"",@"SHT_CUDA_INFO"
	.sectionflags	@""
	.align	4


	//----- nvinfo : EIATTR_CUDA_API_VERSION
	.align		4
        /*0000*/ 	.byte	0x04, 0x37
        /*0002*/ 	.short	(.L_52 - .L_51)
.L_51:
        /*0004*/ 	.word	0x00000082


	//----- nvinfo : EIATTR_KPARAM_INFO
	.align		4
.L_52:
        /*0008*/ 	.byte	0x04, 0x17
        /*000a*/ 	.short	(.L_54 - .L_53)
.L_53:
        /*000c*/ 	.word	0x00000000
        /*0010*/ 	.short	0x0003
        /*0012*/ 	.short	0x0014
        /*0014*/ 	.byte	0x00, 0xf0, 0x11, 0x00


	//----- nvinfo : EIATTR_KPARAM_INFO
	.align		4
.L_54:
        /*0018*/ 	.byte	0x04, 0x17
        /*001a*/ 	.short	(.L_56 - .L_55)
.L_55:
        /*001c*/ 	.word	0x00000000
        /*0020*/ 	.short	0x0002
        /*0022*/ 	.short	0x0010
        /*0024*/ 	.byte	0x00, 0xf0, 0x11, 0x00


	//----- nvinfo : EIATTR_KPARAM_INFO
	.align		4
.L_56:
        /*0028*/ 	.byte	0x04, 0x17
        /*002a*/ 	.short	(.L_58 - .L_57)
.L_57:
        /*002c*/ 	.word	0x00000000
        /*0030*/ 	.short	0x0001
        /*0032*/ 	.short	0x0008
        /*0034*/ 	.byte	0x00, 0xf5, 0x21, 0x00


	//----- nvinfo : EIATTR_KPARAM_INFO
	.align		4
.L_58:
        /*0038*/ 	.byte	0x04, 0x17
        /*003a*/ 	.short	(.L_60 - .L_59)
.L_59:
        /*003c*/ 	.word	0x00000000
        /*0040*/ 	.short	0x0000
        /*0042*/ 	.short	0x0000
        /*0044*/ 	.byte	0x00, 0xf5, 0x21, 0x00


	//----- nvinfo : EIATTR_SPARSE_MMA_MASK
	.align		4
.L_60:
        /*0048*/ 	.byte	0x03, 0x50
        /*004a*/ 	.short	0x0000


	//----- nvinfo : EIATTR_MAXREG_COUNT
	.align		4
        /*004c*/ 	.byte	0x03, 0x1b
        /*004e*/ 	.short	0x00ff


	//----- nvinfo : EIATTR_MERCURY_ISA_VERSION
	.align		4
        /*0050*/ 	.byte	0x03, 0x5f
        /*0052*/ 	.short	0x0101


	//----- nvinfo : EIATTR_VRC_CTA_INIT_COUNT
	.align		4
        /*0054*/ 	.byte	0x02, 0x4a
	.zero		1
	.zero		1


	//----- nvinfo : EIATTR_EXIT_INSTR_OFFSETS
	.align		4
        /*0058*/ 	.byte	0x04, 0x1c
        /*005a*/ 	.short	(.L_62 - .L_61)


	//   ....[0]....
.L_61:
        /*005c*/ 	.word	0x00000080


	//   ....[1]....
        /*0060*/ 	.word	0x00000280


	//----- nvinfo : EIATTR_CBANK_PARAM_SIZE
	.align		4
.L_62:
        /*0064*/ 	.byte	0x03, 0x19
        /*0066*/ 	.short	0x0018


	//----- nvinfo : EIATTR_PARAM_CBANK
	.align		4
        /*0068*/ 	.byte	0x04, 0x0a
        /*006a*/ 	.short	(.L_64 - .L_63)
	.align		4
.L_63:
        /*006c*/ 	.word	index@(.nv.constant0._Z14addBiasAndReLUPfS_ii)
        /*0070*/ 	.short	0x0380
        /*0072*/ 	.short	0x0018


	//----- nvinfo : EIATTR_SW_WAR
	.align		4
.L_64:
        /*0074*/ 	.byte	0x04, 0x36
        /*0076*/ 	.short	(.L_66 - .L_65)
.L_65:
        /*0078*/ 	.word	0x00000008
.L_66:


//--------------------- .nv.info._Z6matMulPfS_S_iii --------------------------
	.section	.nv.info._Z6matMulPfS_S_iii,"",@"SHT_CUDA_INFO"
	.sectionflags	@""
	.align	4


	//----- nvinfo : EIATTR_CUDA_API_VERSION
	.align		4
        /*0000*/ 	.byte	0x04, 0x37
        /*0002*/ 	.short	(.L_68 - .L_67)
.L_67:
        /*0004*/ 	.word	0x00000082


	//----- nvinfo : EIATTR_KPARAM_INFO
	.align		4
.L_68:
        /*0008*/ 	.byte	0x04, 0x17
        /*000a*/ 	.short	(.L_70 - .L_69)
.L_69:
        /*000c*/ 	.word	0x00000000
        /*0010*/ 	.short	0x0005
        /*0012*/ 	.short	0x0020
        /*0014*/ 	.byte	0x00, 0xf0, 0x11, 0x00


	//----- nvinfo : EIATTR_KPARAM_INFO
	.align		4
.L_70:
        /*0018*/ 	.byte	0x04, 0x17
        /*001a*/ 	.short	(.L_72 - .L_71)
.L_71:
        /*001c*/ 	.word	0x00000000
        /*0020*/ 	.short	0x0004
        /*0022*/ 	.short	0x001c
        /*0024*/ 	.byte	0x00, 0xf0, 0x11, 0x00


	//----- nvinfo : EIATTR_KPARAM_INFO
	.align		4
.L_72:
        /*0028*/ 	.byte	0x04, 0x17
        /*002a*/ 	.short	(.L_74 - .L_73)
.L_73:
        /*002c*/ 	.word	0x00000000
        /*0030*/ 	.short	0x0003
        /*0032*/ 	.short	0x0018
        /*0034*/ 	.byte	0x00, 0xf0, 0x11, 0x00


	//----- nvinfo : EIATTR_KPARAM_INFO
	.align		4
.L_74:
        /*0038*/ 	.byte	0x04, 0x17
        /*003a*/ 	.short	(.L_76 - .L_75)
.L_75:
        /*003c*/ 	.word	0x00000000
        /*0040*/ 	.short	0x0002
        /*0042*/ 	.short	0x0010
        /*0044*/ 	.byte	0x00, 0xf5, 0x21, 0x00


	//----- nvinfo : EIATTR_KPARAM_INFO
	.align		4
.L_76:
        /*0048*/ 	.byte	0x04, 0x17
        /*004a*/ 	.short	(.L_78 - .L_77)
.L_77:
        /*004c*/ 	.word	0x00000000
        /*0050*/ 	.short	0x0001
        /*0052*/ 	.short	0x0008
        /*0054*/ 	.byte	0x00, 0xf5, 0x21, 0x00


	//----- nvinfo : EIATTR_KPARAM_INFO
	.align		4
.L_78:
        /*0058*/ 	.byte	0x04, 0x17
        /*005a*/ 	.short	(.L_80 - .L_79)
.L_79:
        /*005c*/ 	.word	0x00000000
        /*0060*/ 	.short	0x0000
        /*0062*/ 	.short	0x0000
        /*0064*/ 	.byte	0x00, 0xf5, 0x21, 0x00


	//----- nvinfo : EIATTR_SPARSE_MMA_MASK
	.align		4
.L_80:
        /*0068*/ 	.byte	0x03, 0x50
        /*006a*/ 	.short	0x0000


	//----- nvinfo : EIATTR_MAXREG_COUNT
	.align		4
        /*006c*/ 	.byte	0x03, 0x1b
        /*006e*/ 	.short	0x00ff


	//----- nvinfo : EIATTR_MERCURY_ISA_VERSION
	.align		4
        /*0070*/ 	.byte	0x03, 0x5f
        /*0072*/ 	.short	0x0101


	//----- nvinfo : EIATTR_VRC_CTA_INIT_COUNT
	.align		4
        /*0074*/ 	.byte	0x02, 0x4a
	.zero		1
	.zero		1


	//----- nvinfo : EIATTR_EXIT_INSTR_OFFSETS
	.align		4
        /*0078*/ 	.byte	0x04, 0x1c
        /*007a*/ 	.short	(.L_82 - .L_81)


	//   ....[0]....
.L_81:
        /*007c*/ 	.word	0x000000d0


	//   ....[1]....
        /*0080*/ 	.word	0x000008f0


	//----- nvinfo : EIATTR_CBANK_PARAM_SIZE
	.align		4
.L_82:
        /*0084*/ 	.byte	0x03, 0x19
        /*0086*/ 	.short	0x0024


	//----- nvinfo : EIATTR_PARAM_CBANK
	.align		4
        /*0088*/ 	.byte	0x04, 0x0a
        /*008a*/ 	.short	(.L_84 - .L_83)
	.align		4
.L_83:
        /*008c*/ 	.word	index@(.nv.constant0._Z6matMulPfS_S_iii)
        /*0090*/ 	.short	0x0380
        /*0092*/ 	.short	0x0024


	//----- nvinfo : EIATTR_SW_WAR
	.align		4
.L_84:
        /*0094*/ 	.byte	0x04, 0x36
        /*0096*/ 	.short	(.L_86 - .L_85)
.L_85:
        /*0098*/ 	.word	0x00000008
.L_86:


//--------------------- .nv.info._Z17initializeWeightsPfim --------------------------
	.section	.nv.info._Z17initializeWeightsPfim,"",@"SHT_CUDA_INFO"
	.sectionflags	@""
	.align	4


	//----- nvinfo : EIATTR_CUDA_API_VERSION
	.align		4
        /*0000*/ 	.byte	0x04, 0x37
        /*0002*/ 	.short	(.L_88 - .L_87)
.L_87:
        /*0004*/ 	.word	0x00000082


	//----- nvinfo : EIATTR_KPARAM_INFO
	.align		4
.L_88:
        /*0008*/ 	.byte	0x04, 0x17
        /*000a*/ 	.short	(.L_90 - .L_89)
.L_89:
        /*000c*/ 	.word	0x00000000
        /*0010*/ 	.short	0x0002
        /*0012*/ 	.short	0x0010
        /*0014*/ 	.byte	0x00, 0xf0, 0x21, 0x00


	//----- nvinfo : EIATTR_KPARAM_INFO
	.align		4
.L_90:
        /*0018*/ 	.byte	0x04, 0x17
        /*001a*/ 	.short	(.L_92 - .L_91)
.L_91:
        /*001c*/ 	.word	0x00000000
        /*0020*/ 	.short	0x0001
        /*0022*/ 	.short	0x0008
        /*0024*/ 	.byte	0x00, 0xf0, 0x11, 0x00


	//----- nvinfo : EIATTR_KPARAM_INFO
	.align		4
.L_92:
        /*0028*/ 	.byte	0x04, 0x17
        /*002a*/ 	.short	(.L_94 - .L_93)
.L_93:
        /*002c*/ 	.word	0x00000000
        /*0030*/ 	.short	0x0000
        /*0032*/ 	.short	0x0000
        /*0034*/ 	.byte	0x00, 0xf5, 0x21, 0x00


	//----- nvinfo : EIATTR_SPARSE_MMA_MASK
	.align		4
.L_94:
        /*0038*/ 	.byte	0x03, 0x50
        /*003a*/ 	.short	0x0000


	//----- nvinfo : EIATTR_MAXREG_COUNT
	.align		4
        /*003c*/ 	.byte	0x03, 0x1b
        /*003e*/ 	.short	0x00ff


	//----- nvinfo : EIATTR_MERCURY_ISA_VERSION
	.align		4
        /*0040*/ 	.byte	0x03, 0x5f
        /*0042*/ 	.short	0x0101


	//----- nvinfo : EIATTR_VRC_CTA_INIT_COUNT
	.align		4
        /*0044*/ 	.byte	0x02, 0x4a
	.zero		1
	.zero		1


	//----- nvinfo : EIATTR_EXIT_INSTR_OFFSETS
	.align		4
        /*0048*/ 	.byte	0x04, 0x1c
        /*004a*/ 	.short	(.L_96 - .L_95)


	//   ....[0]....
.L_95:
        /*004c*/ 	.word	0x00000080


	//   ....[1]....
        /*0050*/ 	.word	0x00002810


	//----- nvinfo : EIATTR_CRS_STACK_SIZE
	.align		4
.L_96:
        /*0054*/ 	.byte	0x04, 0x1e
        /*0056*/ 	.short	(.L_98 - .L_97)
.L_97:
        /*0058*/ 	.word	0x00000000


	//----- nvinfo : EIATTR_CBANK_PARAM_SIZE
	.align		4
.L_98:
        /*005c*/ 	.byte	0x03, 0x19
        /*005e*/ 	.short	0x0018


	//----- nvinfo : EIATTR_PARAM_CBANK
	.align		4
        /*0060*/ 	.byte	0x04, 0x0a
        /*0062*/ 	.short	(.L_100 - .L_99)
	.align		4
.L_99:
        /*0064*/ 	.word	index@(.nv.constant0._Z17initializeWeightsPfim)
        /*0068*/ 	.short	0x0380
        /*006a*/ 	.short	0x0018


	//----- nvinfo : EIATTR_SW_WAR
	.align		4
.L_100:
        /*006c*/ 	.byte	0x04, 0x36
        /*006e*/ 	.short	(.L_102 - .L_101)
.L_101:
        /*0070*/ 	.word	0x00000008
.L_102:


//--------------------- .nv.callgraph             --------------------------
	.section	.nv.callgraph,"",@"SHT_CUDA_CALLGRAPH"
	.align	4
	.sectionentsize	8
	.align		4
        /*0000*/ 	.word	0x00000000
	.align		4
        /*0004*/ 	.word	0xffffffff
	.align		4
        /*0008*/ 	.word	0x00000000
	.align		4
        /*000c*/ 	.word	0xfffffffe
	.align		4
        /*0010*/ 	.word	0x00000000
	.align		4
        /*0014*/ 	.word	0xfffffffd
	.align		4
        /*0018*/ 	.word	0x00000000
	.align		4
        /*001c*/ 	.word	0xfffffffc


//--------------------- .nv.constant4             --------------------------
	.section	.nv.constant4,"a",@progbits
	.align	8
	.align		8
.nv.constant4:
        /*0000*/ 	.dword	precalc_xorwow_matrix
	.align		8
        /*0008*/ 	.dword	precalc_xorwow_offset_matrix
	.align		8
        /*0010*/ 	.dword	mrg32k3aM1
	.align		8
        /*0018*/ 	.dword	mrg32k3aM2
	.align		8
        /*0020*/ 	.dword	mrg32k3aM1SubSeq
	.align		8
        /*0028*/ 	.dword	mrg32k3aM2SubSeq
	.align		8
        /*0030*/ 	.dword	mrg32k3aM1Seq
	.align		8
        /*0038*/ 	.dword	mrg32k3aM2Seq


//--------------------- .nv.constant3             --------------------------
	.section	.nv.constant3,"a",@progbits
	.align	8
.nv.constant3:
	.type		__cr_lgamma_table,@object
	.size		__cr_lgamma_table,(.L_8 - __cr_lgamma_table)
__cr_lgamma_table:
        /*0000*/ 	.byte	0x00, 0x00, 0x00, 0x00, 0x00, 0x00, 0x00, 0x00, 0x00, 0x00, 0x00, 0x00, 0x00, 0x00, 0x00, 0x00
        /*0010*/ 	.byte	0xef, 0x39, 0xfa, 0xfe, 0x42, 0x2e, 0xe6, 0x3f, 0x02, 0x20, 0x2a, 0xfa, 0x0b, 0xab, 0xfc, 0x3f
        /*0020*/ 	.byte	0xf9, 0x2c, 0x92, 0x7c, 0xa7, 0x6c, 0x09, 0x40, 0xc9, 0x79, 0x44, 0x3c, 0x64, 0x26, 0x13, 0x40
        /*0030*/ 	.byte	0xca, 0x01, 0xcf, 0x3a, 0x27, 0x51, 0x1a, 0x40, 0x30, 0xcc, 0x2d, 0xf3, 0xe1, 0x0c, 0x21, 0x40
        /*0040*/ 	.byte	0x0d, 0xb7, 0xfc, 0x82, 0x8e, 0x35, 0x25, 0x40
.L_8:


//--------------------- .text._Z7softmaxPfii      --------------------------
	.section	.text._Z7softmaxPfii,"ax",@progbits
	.align	128
        .global         _Z7softmaxPfii
        .type           _Z7softmaxPfii,@function
        .size           _Z7softmaxPfii,(.L_x_104 - _Z7softmaxPfii)
        .other          _Z7softmaxPfii,@"STO_CUDA_ENTRY STV_DEFAULT"
_Z7softmaxPfii:
.text._Z7softmaxPfii:
[----:B------:R-:W-:Y:S01]  /*0000*/  LDC R1, c[0x0][0x37c] ;  /* 0x0000df00ff017b82 */ /* 0x000fe20000000800 */
[----:B------:R-:W0:Y:S07]  /*0010*/  S2R R3, SR_TID.X ;  /* 0x0000000000037919 */ /* 0x000e2e0000002100 */
[----:B------:R-:W0:Y:S01]  /*0020*/  S2UR UR4, SR_CTAID.X ;  /* 0x00000000000479c3 */ /* 0x000e220000002500 */
[----:B------:R-:W1:Y:S07]  /*0030*/  LDCU UR5, c[0x0][0x388] ;  /* 0x00007100ff0577ac */ /* 0x000e6e0008000800 */
[----:B------:R-:W0:Y:S02]  /*0040*/  LDC R2, c[0x0][0x360] ;  /* 0x0000d800ff027b82 */ /* 0x000e240000000800 */
[----:B0-----:R-:W-:-:S05]  /*0050*/  IMAD R2, R2, UR4, R3 ;  /* 0x0000000402027c24 */ /* 0x001fca000f8e0203 */
[----:B-1----:R-:W-:-:S13]  /*0060*/  ISETP.GE.AND P0, PT, R2, UR5, PT ;  /* 0x0000000502007c0c */ /* 0x002fda000bf06270 */
[----:B------:R-:W-:Y:S05]  /*0070*/  @P0 EXIT ;  /* 0x000000000000094d */ /* 0x000fea0003800000 */
[----:B------:R-:W0:Y:S01]  /*0080*/  LDCU UR5, c[0x0][0x38c] ;  /* 0x00007180ff0577ac */ /* 0x000e220008000800 */
[----:B------:R-:W-:Y:S01]  /*0090*/  MOV R0, 0xff800000 ;  /* 0xff80000000007802 */ /* 0x000fe20000000f00 */
[----:B------:R-:W1:Y:S01]  /*00a0*/  LDCU.64 UR10, c[0x0][0x358] ;  /* 0x00006b00ff0a77ac */ /* 0x000e620008000a00 */
[----:B0-----:R-:W-:-:S09]  /*00b0*/  UISETP.GE.AND UP0, UPT, UR5, 0x1, UPT ;  /* 0x000000010500788c */ /* 0x001fd2000bf06270 */
[----:B-1----:R-:W-:Y:S05]  /*00c0*/  BRA.U !UP0, `(.L_x_0) ;  /* 0x0000000508747547 */ /* 0x002fea000b800000 */
[----:B------:R-:W-:Y:S02]  /*00d0*/  UISETP.GE.U32.AND UP1, UPT, UR5, 0x10, UPT ;  /* 0x000000100500788c */ /* 0x000fe4000bf26070 */
[----:B------:R-:W-:Y:S01]  /*00e0*/  IMAD R3, R2, UR5, RZ ;  /* 0x0000000502037c24 */ /* 0x000fe2000f8e02ff */
[----:B------:R-:W-:Y:S01]  /*00f0*/  ULOP3.LUT UR8, UR5, 0xf, URZ, 0xc0, !UPT ;  /* 0x0000000f05087892 */ /* 0x000fe2000f8ec0ff */
[----:B------:R-:W-:Y:S01]  /*0100*/  MOV R0, 0xff800000 ;  /* 0xff80000000007802 */ /* 0x000fe20000000f00 */
[----:B------:R-:W-:Y:S02]  /*0110*/  UMOV UR4, URZ ;  /* 0x000000ff00047c82 */ /* 0x000fe40008000000 */
[----:B------:R-:W-:Y:S02]  /*0120*/  UISETP.NE.AND UP0, UPT, UR8, URZ, UPT ;  /* 0x000000ff0800728c */ /* 0x000fe4000bf05270 */
[----:B------:R-:W-:Y:S09]  /*0130*/  BRA.U !UP1, `(.L_x_1) ;  /* 0x0000000109987547 */ /* 0x000ff2000b800000 */
[----:B------:R-:W0:Y:S01]  /*0140*/  LDCU.64 UR6, c[0x0][0x380] ;  /* 0x00007000ff0677ac */ /* 0x000e220008000a00 */
[----:B------:R-:W-:Y:S02]  /*0150*/  MOV R0, 0xff800000 ;  /* 0xff80000000007802 */ /* 0x000fe40000000f00 */
[----:B------:R-:W-:Y:S01]  /*0160*/  MOV R6, R3 ;  /* 0x0000000300067202 */ /* 0x000fe20000000f00 */
[----:B------:R-:W-:-:S04]  /*0170*/  ULOP3.LUT UR4, UR5, 0x7ffffff0, URZ, 0xc0, !UPT ;  /* 0x7ffffff005047892 */ /* 0x000fc8000f8ec0ff */
[----:B------:R-:W-:Y:S02]  /*0180*/  UIADD3 UR9, UPT, UPT, -UR4, URZ, URZ ;  /* 0x000000ff04097290 */ /* 0x000fe4000fffe1ff */
[----:B0-----:R-:W-:-:S04]  /*0190*/  UIADD3 UR5, UP1, UPT, UR6, 0x20, URZ ;  /* 0x0000002006057890 */ /* 0x001fc8000ff3e0ff */
[----:B------:R-:W-:-:S12]  /*01a0*/  UIADD3.X UR6, UPT, UPT, URZ, UR7, URZ, UP1, !UPT ;  /* 0x00000007ff067290 */ /* 0x000fd80008ffe4ff */
.L_x_2:
[----:B------:R-:W-:Y:S02]  /*01b0*/  MOV R4, UR5 ;  /* 0x0000000500047c02 */ /* 0x000fe40008000f00 */
[----:B------:R-:W-:-:S03]  /*01c0*/  MOV R5, UR6 ;  /* 0x0000000600057c02 */ /* 0x000fc60008000f00 */
[----:B------:R-:W-:-:S05]  /*01d0*/  IMAD.WIDE R4, R6, 0x4, R4 ;  /* 0x0000000406047825 */ /* 0x000fca00078e0204 */
[----:B------:R-:W2:Y:S04]  /*01e0*/  LDG.E R7, desc[UR10][R4.64+-0x20] ;  /* 0xffffe00a04077981 */ /* 0x000ea8000c1e1900 */
[----:B------:R-:W2:Y:S04]  /*01f0*/  LDG.E R8, desc[UR10][R4.64+-0x1c] ;  /* 0xffffe40a04087981 */ /* 0x000ea8000c1e1900 */
[----:B------:R-:W3:Y:S04]  /*0200*/  LDG.E R10, desc[UR10][R4.64+-0x18] ;  /* 0xffffe80a040a7981 */ /* 0x000ee8000c1e1900 */
[----:B------:R-:W3:Y:S04]  /*0210*/  LDG.E R9, desc[UR10][R4.64+-0x14] ;  /* 0xffffec0a04097981 */ /* 0x000ee8000c1e1900 */
[----:B------:R-:W4:Y:S04]  /*0220*/  LDG.E R12, desc[UR10][R4.64+-0x10] ;  /* 0xfffff00a040c7981 */ /* 0x000f28000c1e1900 */
[----:B------:R-:W4:Y:S04]  /*0230*/  LDG.E R11, desc[UR10][R4.64+-0xc] ;  /* 0xfffff40a040b7981 */ /* 0x000f28000c1e1900 */
[----:B------:R-:W5:Y:S04]  /*0240*/  LDG.E R14, desc[UR10][R4.64+-0x8] ;  /* 0xfffff80a040e7981 */ /* 0x000f68000c1e1900 */
        /* <DEDUP_REMOVED lines=8> */
[----:B------:R-:W5:Y:S01]  /*02d0*/  LDG.E R21, desc[UR10][R4.64+0x1c] ;  /* 0x00001c0a04157981 */ /* 0x000f62000c1e1900 */
[----:B------:R-:W-:Y:S01]  /*02e0*/  UIADD3 UR9, UPT, UPT, UR9, 0x10, URZ ;  /* 0x0000001009097890 */ /* 0x000fe2000fffe0ff */
[----:B------:R-:W-:-:S03]  /*02f0*/  IADD3 R6, PT, PT, R6, 0x10, RZ ;  /* 0x0000001006067810 */ /* 0x000fc60007ffe0ff */
[----:B------:R-:W-:Y:S01]  /*0300*/  UISETP.NE.AND UP1, UPT, UR9, URZ, UPT ;  /* 0x000000ff0900728c */ /* 0x000fe2000bf25270 */
[----:B--2---:R-:W-:-:S04]  /*0310*/  FMNMX3 R7, R0, R7, R8, !PT ;  /* 0x0000000700077276 */ /* 0x004fc80007800008 */
[----:B---3--:R-:W-:-:S04]  /*0320*/  FMNMX3 R7, R7, R10, R9, !PT ;  /* 0x0000000a07077276 */ /* 0x008fc80007800009 */
[----:B----4-:R-:W-:-:S04]  /*0330*/  FMNMX3 R7, R7, R12, R11, !PT ;  /* 0x0000000c07077276 */ /* 0x010fc8000780000b */
[----:B-----5:R-:W-:-:S04]  /*0340*/  FMNMX3 R7, R7, R14, R13, !PT ;  /* 0x0000000e07077276 */ /* 0x020fc8000780000d */
[----:B------:R-:W-:-:S04]  /*0350*/  FMNMX3 R7, R7, R16, R15, !PT ;  /* 0x0000001007077276 */ /* 0x000fc8000780000f */
[----:B------:R-:W-:-:S04]  /*0360*/  FMNMX3 R7, R7, R18, R17, !PT ;  /* 0x0000001207077276 */ /* 0x000fc80007800011 */
[----:B------:R-:W-:-:S04]  /*0370*/  FMNMX3 R7, R7, R20, R19, !PT ;  /* 0x0000001407077276 */ /* 0x000fc80007800013 */
[----:B------:R-:W-:Y:S01]  /*0380*/  FMNMX3 R0, R7, R22, R21, !PT ;  /* 0x0000001607007276 */ /* 0x000fe20007800015 */
[----:B------:R-:W-:Y:S06]  /*0390*/  BRA.U UP1, `(.L_x_2) ;  /* 0xfffffffd01847547 */ /* 0x000fec000b83ffff */
.L_x_1:
[----:B------:R-:W-:Y:S05]  /*03a0*/  BRA.U !UP0, `(.L_x_0) ;  /* 0x0000000108bc7547 */ /* 0x000fea000b800000 */
[----:B------:R-:W0:Y:S01]  /*03b0*/  LDCU UR5, c[0x0][0x38c] ;  /* 0x00007180ff0577ac */ /* 0x000e220008000800 */
[----:B------:R-:W-:Y:S02]  /*03c0*/  UISETP.GE.U32.AND UP0, UPT, UR8, 0x8, UPT ;  /* 0x000000080800788c */ /* 0x000fe4000bf06070 */
[----:B0-----:R-:W-:-:S04]  /*03d0*/  ULOP3.LUT UR6, UR5, 0x7, URZ, 0xc0, !UPT ;  /* 0x0000000705067892 */ /* 0x001fc8000f8ec0ff */
[----:B------:R-:W-:-:S03]  /*03e0*/  UISETP.NE.AND UP1, UPT, UR6, URZ, UPT ;  /* 0x000000ff0600728c */ /* 0x000fc6000bf25270 */
[----:B------:R-:W-:Y:S08]  /*03f0*/  BRA.U !UP0, `(.L_x_3) ;  /* 0x0000000108407547 */ /* 0x000ff0000b800000 */
[----:B------:R-:W0:Y:S01]  /*0400*/  LDC.64 R4, c[0x0][0x380] ;  /* 0x0000e000ff047b82 */ /* 0x000e220000000a00 */
[----:B------:R-:W-:-:S05]  /*0410*/  IADD3 R7, PT, PT, R3, UR4, RZ ;  /* 0x0000000403077c10 */ /* 0x000fca000fffe0ff */
[----:B0-----:R-:W-:-:S05]  /*0420*/  IMAD.WIDE R4, R7, 0x4, R4 ;  /* 0x0000000407047825 */ /* 0x001fca00078e0204 */
[----:B------:R-:W2:Y:S04]  /*0430*/  LDG.E R7, desc[UR10][R4.64] ;  /* 0x0000000a04077981 */ /* 0x000ea8000c1e1900 */
[----:B------:R-:W2:Y:S04]  /*0440*/  LDG.E R6, desc[UR10][R4.64+0x4] ;  /* 0x0000040a04067981 */ /* 0x000ea8000c1e1900 */
[----:B------:R-:W3:Y:S04]  /*0450*/  LDG.E R9, desc[UR10][R4.64+0x8] ;  /* 0x0000080a04097981 */ /* 0x000ee8000c1e1900 */
[----:B------:R-:W3:Y:S04]  /*0460*/  LDG.E R8, desc[UR10][R4.64+0xc] ;  /* 0x00000c0a04087981 */ /* 0x000ee8000c1e1900 */
[----:B------:R-:W4:Y:S04]  /*0470*/  LDG.E R11, desc[UR10][R4.64+0x10] ;  /* 0x0000100a040b7981 */ /* 0x000f28000c1e1900 */
[----:B------:R-:W4:Y:S04]  /*0480*/  LDG.E R10, desc[UR10][R4.64+0x14] ;  /* 0x0000140a040a7981 */ /* 0x000f28000c1e1900 */
[----:B------:R-:W5:Y:S04]  /*0490*/  LDG.E R13, desc[UR10][R4.64+0x18] ;  /* 0x0000180a040d7981 */ /* 0x000f68000c1e1900 */
[----:B------:R-:W5:Y:S01]  /*04a0*/  LDG.E R12, desc[UR10][R4.64+0x1c] ;  /* 0x00001c0a040c7981 */ /* 0x000f62000c1e1900 */
[----:B------:R-:W-:Y:S01]  /*04b0*/  UIADD3 UR4, UPT, UPT, UR4, 0x8, URZ ;  /* 0x0000000804047890 */ /* 0x000fe2000fffe0ff */
[----:B--2---:R-:W-:-:S04]  /*04c0*/  FMNMX3 R6, R0, R7, R6, !PT ;  /* 0x0000000700067276 */ /* 0x004fc80007800006 */
[----:B---3--:R-:W-:-:S04]  /*04d0*/  FMNMX3 R6, R6, R9, R8, !PT ;  /* 0x0000000906067276 */ /* 0x008fc80007800008 */
[----:B----4-:R-:W-:-:S04]  /*04e0*/  FMNMX3 R6, R6, R11, R10, !PT ;  /* 0x0000000b06067276 */ /* 0x010fc8000780000a */
[----:B-----5:R-:W-:-:S07]  /*04f0*/  FMNMX3 R0, R6, R13, R12, !PT ;  /* 0x0000000d06007276 */ /* 0x020fce000780000c */
.L_x_3:
[----:B------:R-:W-:Y:S05]  /*0500*/  BRA.U !UP1, `(.L_x_0) ;  /* 0x0000000109647547 */ /* 0x000fea000b800000 */
[----:B------:R-:W-:Y:S02]  /*0510*/  UISETP.GE.U32.AND UP0, UPT, UR6, 0x4, UPT ;  /* 0x000000040600788c */ /* 0x000fe4000bf06070 */
[----:B------:R-:W-:-:S04]  /*0520*/  ULOP3.LUT UR5, UR5, 0x3, URZ, 0xc0, !UPT ;  /* 0x0000000305057892 */ /* 0x000fc8000f8ec0ff */
        /* <DEDUP_REMOVED lines=8> */
[----:B------:R-:W3:Y:S01]  /*05b0*/  LDG.E R8, desc[UR10][R4.64+0xc] ;  /* 0x00000c0a04087981 */ /* 0x000ee2000c1e1900 */
[----:B------:R-:W-:Y:S01]  /*05c0*/  UIADD3 UR4, UPT, UPT, UR4, 0x4, URZ ;  /* 0x0000000404047890 */ /* 0x000fe2000fffe0ff */
[----:B--2---:R-:W-:-:S04]  /*05d0*/  FMNMX3 R0, R0, R7, R6, !PT ;  /* 0x0000000700007276 */ /* 0x004fc80007800006 */
[----:B---3--:R-:W-:-:S07]  /*05e0*/  FMNMX3 R0, R0, R9, R8, !PT ;  /* 0x0000000900007276 */ /* 0x008fce0007800008 */
.L_x_4:
[----:B------:R-:W-:Y:S05]  /*05f0*/  BRA.U !UP1, `(.L_x_0) ;  /* 0x0000000109287547 */ /* 0x000fea000b800000 */
[----:B------:R-:W0:Y:S01]  /*0600*/  LDC.64 R6, c[0x0][0x380] ;  /* 0x0000e000ff067b82 */ /* 0x000e220000000a00 */
[----:B------:R-:W-:Y:S01]  /*0610*/  IADD3 R3, PT, PT, R3, UR4, RZ ;  /* 0x0000000403037c10 */ /* 0x000fe2000fffe0ff */
[----:B------:R-:W-:-:S12]  /*0620*/  UIADD3 UR5, UPT, UPT, -UR5, URZ, URZ ;  /* 0x000000ff05057290 */ /* 0x000fd8000fffe1ff */
.L_x_5:
[----:B0-----:R-:W-:-:S06]  /*0630*/  IMAD.WIDE R4, R3, 0x4, R6 ;  /* 0x0000000403047825 */ /* 0x001fcc00078e0206 */
[----:B------:R-:W2:Y:S01]  /*0640*/  LDG.E R5, desc[UR10][R4.64] ;  /* 0x0000000a04057981 */ /* 0x000ea2000c1e1900 */
[----:B------:R-:W-:Y:S01]  /*0650*/  UIADD3 UR5, UPT, UPT, UR5, 0x1, URZ ;  /* 0x0000000105057890 */ /* 0x000fe2000fffe0ff */
[----:B------:R-:W-:-:S03]  /*0660*/  IADD3 R3, PT, PT, R3, 0x1, RZ ;  /* 0x0000000103037810 */ /* 0x000fc60007ffe0ff */
[----:B------:R-:W-:Y:S01]  /*0670*/  UISETP.NE.AND UP0, UPT, UR5, URZ, UPT ;  /* 0x000000ff0500728c */ /* 0x000fe2000bf05270 */
[----:B--2---:R-:W-:-:S08]  /*0680*/  FMNMX R0, R5, R0, !PT ;  /* 0x0000000005007209 */ /* 0x004fd00007800000 */
[----:B------:R-:W-:Y:S05]  /*0690*/  BRA.U UP0, `(.L_x_5) ;  /* 0xfffffffd00e47547 */ /* 0x000fea000b83ffff */
.L_x_0:
[----:B------:R-:W0:Y:S01]  /*06a0*/  LDCU UR5, c[0x0][0x38c] ;  /* 0x00007180ff0577ac */ /* 0x000e220008000800 */
[----:B------:R-:W-:Y:S01]  /*06b0*/  HFMA2 R3, -RZ, RZ, 0, 0 ;  /* 0x00000000ff037431 */ /* 0x000fe200000001ff */
[----:B0-----:R-:W-:-:S09]  /*06c0*/  UISETP.GE.AND UP0, UPT, UR5, 0x1, UPT ;  /* 0x000000010500788c */ /* 0x001fd2000bf06270 */
[----:B------:R-:W-:Y:S05]  /*06d0*/  BRA.U !UP0, `(.L_x_6) ;  /* 0x0000000d08a07547 */ /* 0x000fea000b800000 */
[----:B------:R-:W-:Y:S02]  /*06e0*/  UISETP.GE.U32.AND UP1, UPT, UR5, 0x8, UPT ;  /* 0x000000080500788c */ /* 0x000fe4000bf26070 */
[----:B------:R-:W-:Y:S01]  /*06f0*/  IMAD R7, R2, UR5, RZ ;  /* 0x0000000502077c24 */ /* 0x000fe2000f8e02ff */
[----:B------:R-:W-:Y:S01]  /*0700*/  ULOP3.LUT UR9, UR5, 0x7, URZ, 0xc0, !UPT ;  /* 0x0000000705097892 */ /* 0x000fe2000f8ec0ff */
[----:B------:R-:W-:Y:S01]  /*0710*/  MOV R3, RZ ;  /* 0x000000ff00037202 */ /* 0x000fe20000000f00 */
[----:B------:R-:W-:Y:S02]  /*0720*/  UMOV UR4, URZ ;  /* 0x000000ff00047c82 */ /* 0x000fe40008000000 */
[----:B------:R-:W-:Y:S02]  /*0730*/  UISETP.NE.AND UP0, UPT, UR9, URZ, UPT ;  /* 0x000000ff0900728c */ /* 0x000fe4000bf05270 */
[----:B------:R-:W-:Y:S09]  /*0740*/  BRA.U !UP1, `(.L_x_7) ;  /* 0x0000000509c07547 */ /* 0x000ff2000b800000 */
[----:B------:R-:W0:Y:S01]  /*0750*/  LDCU.64 UR6, c[0x0][0x380] ;  /* 0x00007000ff0677ac */ /* 0x000e220008000a00 */
[----:B------:R-:W-:Y:S02]  /*0760*/  MOV R3, RZ ;  /* 0x000000ff00037202 */ /* 0x000fe40000000f00 */
[----:B------:R-:W-:Y:S01]  /*0770*/  MOV R6, R7 ;  /* 0x0000000700067202 */ /* 0x000fe20000000f00 */
[----:B------:R-:W-:-:S04]  /*0780*/  ULOP3.LUT UR4, UR5, 0x7ffffff8, URZ, 0xc0, !UPT ;  /* 0x7ffffff805047892 */ /* 0x000fc8000f8ec0ff */
[----:B------:R-:W-:Y:S02]  /*0790*/  UIADD3 UR8, UPT, UPT, -UR4, URZ, URZ ;  /* 0x000000ff04087290 */ /* 0x000fe4000fffe1ff */
[----:B0-----:R-:W-:-:S04]  /*07a0*/  UIADD3 UR5, UP1, UPT, UR6, 0x10, URZ ;  /* 0x0000001006057890 */ /* 0x001fc8000ff3e0ff */
[----:B------:R-:W-:-:S12]  /*07b0*/  UIADD3.X UR6, UPT, UPT, URZ, UR7, URZ, UP1, !UPT ;  /* 0x00000007ff067290 */ /* 0x000fd80008ffe4ff */
.L_x_8:
[----:B------:R-:W-:Y:S02]  /*07c0*/  MOV R4, UR5 ;  /* 0x0000000500047c02 */ /* 0x000fe40008000f00 */
[----:B------:R-:W-:-:S03]  /*07d0*/  MOV R5, UR6 ;  /* 0x0000000600057c02 */ /* 0x000fc60008000f00 */
[----:B------:R-:W-:-:S05]  /*07e0*/  IMAD.WIDE R4, R6, 0x4, R4 ;  /* 0x0000000406047825 */ /* 0x000fca00078e0204 */
[----:B------:R-:W2:Y:S04]  /*07f0*/  LDG.E R27, desc[UR10][R4.64+-0x10] ;  /* 0xfffff00a041b7981 */ /* 0x000ea8000c1e1900 */
[----:B------:R-:W3:Y:S04]  /*0800*/  LDG.E R25, desc[UR10][R4.64+-0xc] ;  /* 0xfffff40a04197981 */ /* 0x000ee8000c1e1900 */
[----:B------:R-:W4:Y:S04]  /*0810*/  LDG.E R17, desc[UR10][R4.64+-0x8] ;  /* 0xfffff80a04117981 */ /* 0x000f28000c1e1900 */
[----:B------:R-:W5:Y:S04]  /*0820*/  LDG.E R11, desc[UR10][R4.64] ;  /* 0x0000000a040b7981 */ /* 0x000f68000c1e1900 */
[----:B------:R-:W5:Y:S04]  /*0830*/  LDG.E R23, desc[UR10][R4.64+-0x4] ;  /* 0xfffffc0a04177981 */ /* 0x000f68000c1e1900 */
[----:B------:R-:W5:Y:S04]  /*0840*/  LDG.E R15, desc[UR10][R4.64+0x4] ;  /* 0x0000040a040f7981 */ /* 0x000f68000c1e1900 */
[----:B------:R-:W5:Y:S04]  /*0850*/  LDG.E R21, desc[UR10][R4.64+0x8] ;  /* 0x0000080a04157981 */ /* 0x000f68000c1e1900 */
[----:B------:R-:W5:Y:S01]  /*0860*/  LDG.E R19, desc[UR10][R4.64+0xc] ;  /* 0x00000c0a04137981 */ /* 0x000f62000c1e1900 */
[----:B------:R-:W-:Y:S01]  /*0870*/  HFMA2 R14, -RZ, RZ, 0.96630859375, -0.0022525787353515625 ;  /* 0x3bbb989dff0e7431 */ /* 0x000fe200000001ff */
[----:B------:R-:W-:Y:S01]  /*0880*/  MOV R13, 0x437c0000 ;  /* 0x437c0000000d7802 */ /* 0x000fe20000000f00 */
[----:B------:R-:W-:-:S04]  /*0890*/  UIADD3 UR8, UPT, UPT, UR8, 0x8, URZ ;  /* 0x0000000808087890 */ /* 0x000fc8000fffe0ff */
[----:B------:R-:W-:Y:S01]  /*08a0*/  UISETP.NE.AND UP1, UPT, UR8, URZ, UPT ;  /* 0x000000ff0800728c */ /* 0x000fe2000bf25270 */
[----:B------:R-:W-:Y:S01]  /*08b0*/  IADD3 R6, PT, PT, R6, 0x8, RZ ;  /* 0x0000000806067810 */ /* 0x000fe20007ffe0ff */
[--C-:B--2---:R-:W-:Y:S01]  /*08c0*/  FADD R27, R27, -R0.reuse ;  /* 0x800000001b1b7221 */ /* 0x104fe20000000000 */
[----:B---3--:R-:W-:-:S03]  /*08d0*/  FADD R25, R25, -R0 ;  /* 0x8000000019197221 */ /* 0x008fc60000000000 */
[-C--:B------:R-:W-:Y:S01]  /*08e0*/  FFMA.SAT R8, R27, R14.reuse, 0.5 ;  /* 0x3f0000001b087423 */ /* 0x080fe2000000200e */
[----:B------:R-:W-:-:S03]  /*08f0*/  FFMA.SAT R10, R25, R14, 0.5 ;  /* 0x3f000000190a7423 */ /* 0x000fc6000000200e */
[-C--:B------:R-:W-:Y:S01]  /*0900*/  FFMA.RM R9, R8, R13.reuse, 12582913 ;  /* 0x4b40000108097423 */ /* 0x080fe2000000400d */
[----:B------:R-:W-:Y:S01]  /*0910*/  FFMA.RM R8, R10, R13, 12582913 ;  /* 0x4b4000010a087423 */ /* 0x000fe2000000400d */
[----:B----4-:R-:W-:-:S03]  /*0920*/  FADD R17, R17, -R0 ;  /* 0x8000000011117221 */ /* 0x010fc60000000000 */
[----:B------:R-:W-:Y:S01]  /*0930*/  FADD R16, R8, -12583039 ;  /* 0xcb40007f08107421 */ /* 0x000fe20000000000 */
[----:B------:R-:W-:Y:S01]  /*0940*/  FADD R10, R9, -12583039 ;  /* 0xcb40007f090a7421 */ /* 0x000fe20000000000 */
[-C--:B------:R-:W-:Y:S02]  /*0950*/  FFMA.SAT R18, R17, R14.reuse, 0.5 ;  /* 0x3f00000011127423 */ /* 0x080fe4000000200e */
[----:B------:R-:W-:Y:S01]  /*0960*/  FFMA R16, R25, 1.4426950216293334961, -R16 ;  /* 0x3fb8aa3b19107823 */ /* 0x000fe20000000810 */
[----:B------:R-:W-:Y:S01]  /*0970*/  FFMA R12, R27, 1.4426950216293334961, -R10 ;  /* 0x3fb8aa3b1b0c7823 */ /* 0x000fe2000000080a */
[-C--:B------:R-:W-:Y:S02]  /*0980*/  FFMA.RM R10, R18, R13.reuse, 12582913 ;  /* 0x4b400001120a7423 */ /* 0x080fe4000000400d */
[----:B------:R-:W-:Y:S01]  /*0990*/  FFMA R16, R25, 1.925963033500011079e-08, R16 ;  /* 0x32a5706019107823 */ /* 0x000fe20000000010 */
[--C-:B-----5:R-:W-:Y:S01]  /*09a0*/  FADD R25, R11, -R0.reuse ;  /* 0x800000000b197221 */ /* 0x120fe20000000000 */
[----:B------:R-:W-:Y:S01]  /*09b0*/  FADD R23, R23, -R0 ;  /* 0x8000000017177221 */ /* 0x000fe20000000000 */
[----:B------:R-:W-:Y:S01]  /*09c0*/  FFMA R12, R27, 1.925963033500011079e-08, R12 ;  /* 0x32a570601b0c7823 */ /* 0x000fe2000000000c */
[----:B------:R-:W-:Y:S01]  /*09d0*/  FADD R18, R10, -12583039 ;  /* 0xcb40007f0a127421 */ /* 0x000fe20000000000 */
[-C--:B------:R-:W-:Y:S01]  /*09e0*/  FFMA.SAT R22, R25, R14.reuse, 0.5 ;  /* 0x3f00000019167423 */ /* 0x080fe2000000200e */
[----:B------:R-:W-:Y:S01]  /*09f0*/  FADD R27, R15, -R0 ;  /* 0x800000000f1b7221 */ /* 0x000fe20000000000 */
[-C--:B------:R-:W-:Y:S01]  /*0a00*/  FFMA.SAT R20, R23, R14.reuse, 0.5 ;  /* 0x3f00000017147423 */ /* 0x080fe2000000200e */
[----:B------:R-:W-:Y:S01]  /*0a10*/  FFMA R18, R17, 1.4426950216293334961, -R18 ;  /* 0x3fb8aa3b11127823 */ /* 0x000fe20000000812 */
[-C--:B------:R-:W-:Y:S01]  /*0a20*/  FFMA.RM R15, R22, R13.reuse, 12582913 ;  /* 0x4b400001160f7423 */ /* 0x080fe2000000400d */
[----:B------:R-:W-:Y:S01]  /*0a30*/  FFMA.SAT R24, R27, R14, 0.5 ;  /* 0x3f0000001b187423 */ /* 0x000fe2000000200e */
[-C--:B------:R-:W-:Y:S01]  /*0a40*/  FFMA.RM R11, R20, R13.reuse, 12582913 ;  /* 0x4b400001140b7423 */ /* 0x080fe2000000400d */
[----:B------:R-:W-:Y:S01]  /*0a50*/  FFMA R18, R17, 1.925963033500011079e-08, R18 ;  /* 0x32a5706011127823 */ /* 0x000fe20000000012 */
[----:B------:R-:W-:Y:S01]  /*0a60*/  FADD R22, R15, -12583039 ;  /* 0xcb40007f0f167421 */ /* 0x000fe20000000000 */
[----:B------:R-:W-:Y:S01]  /*0a70*/  FFMA.RM R17, R24, R13, 12582913 ;  /* 0x4b40000118117423 */ /* 0x000fe2000000400d */
[----:B------:R-:W-:-:S02]  /*0a80*/  FADD R20, R11, -12583039 ;  /* 0xcb40007f0b147421 */ /* 0x000fc40000000000 */
[----:B------:R-:W-:Y:S01]  /*0a90*/  FFMA R22, R25, 1.4426950216293334961, -R22 ;  /* 0x3fb8aa3b19167823 */ /* 0x000fe20000000816 */
[----:B------:R-:W-:Y:S01]  /*0aa0*/  FADD R24, R17, -12583039 ;  /* 0xcb40007f11187421 */ /* 0x000fe20000000000 */
[----:B------:R-:W-:Y:S01]  /*0ab0*/  FADD R21, R21, -R0 ;  /* 0x8000000015157221 */ /* 0x000fe20000000000 */
[----:B------:R-:W-:Y:S01]  /*0ac0*/  FFMA R20, R23, 1.4426950216293334961, -R20 ;  /* 0x3fb8aa3b17147823 */ /* 0x000fe20000000814 */
[----:B------:R-:W-:Y:S01]  /*0ad0*/  FFMA R25, R25, 1.925963033500011079e-08, R22 ;  /* 0x32a5706019197823 */ /* 0x000fe20000000016 */
[----:B------:R-:W-:Y:S01]  /*0ae0*/  FFMA R22, R27, 1.4426950216293334961, -R24 ;  /* 0x3fb8aa3b1b167823 */ /* 0x000fe20000000818 */
[----:B------:R-:W-:Y:S01]  /*0af0*/  FFMA.SAT R24, R21, R14, 0.5 ;  /* 0x3f00000015187423 */ /* 0x000fe2000000200e */
[----:B------:R-:W-:Y:S01]  /*0b00*/  FFMA R20, R23, 1.925963033500011079e-08, R20 ;  /* 0x32a5706017147823 */ /* 0x000fe20000000014 */
[----:B------:R-:W-:Y:S01]  /*0b10*/  FADD R23, R19, -R0 ;  /* 0x8000000013177221 */ /* 0x000fe20000000000 */
[----:B------:R-:W0:Y:S01]  /*0b20*/  MUFU.EX2 R12, R12 ;  /* 0x0000000c000c7308 */ /* 0x000e220000000800 */
[----:B------:R-:W-:-:S02]  /*0b30*/  FFMA.RM R19, R24, R13, 12582913 ;  /* 0x4b40000118137423 */ /* 0x000fc4000000400d */
[----:B------:R-:W-:Y:S02]  /*0b40*/  FFMA.SAT R26, R23, R14, 0.5 ;  /* 0x3f000000171a7423 */ /* 0x000fe4000000200e */
[----:B------:R-:W-:Y:S02]  /*0b50*/  FADD R24, R19, -12583039 ;  /* 0xcb40007f13187421 */ /* 0x000fe40000000000 */
[----:B------:R-:W-:Y:S02]  /*0b60*/  FFMA.RM R13, R26, R13, 12582913 ;  /* 0x4b4000011a0d7423 */ /* 0x000fe4000000400d */
[----:B------:R-:W-:Y:S02]  /*0b70*/  FFMA R24, R21, 1.4426950216293334961, -R24 ;  /* 0x3fb8aa3b15187823 */ /* 0x000fe40000000818 */
[----:B------:R-:W-:Y:S02]  /*0b80*/  FADD R26, R13, -12583039 ;  /* 0xcb40007f0d1a7421 */ /* 0x000fe40000000000 */
[----:B------:R-:W-:Y:S01]  /*0b90*/  FFMA R24, R21, 1.925963033500011079e-08, R24 ;  /* 0x32a5706015187823 */ /* 0x000fe20000000018 */
[----:B------:R-:W-:Y:S01]  /*0ba0*/  SHF.L.U32 R21, R9, 0x17, RZ ;  /* 0x0000001709157819 */ /* 0x000fe200000006ff */
[----:B------:R-:W-:Y:S01]  /*0bb0*/  FFMA R26, R23, 1.4426950216293334961, -R26 ;  /* 0x3fb8aa3b171a7823 */ /* 0x000fe2000000081a */
[----:B------:R-:W1:Y:S01]  /*0bc0*/  MUFU.EX2 R16, R16 ;  /* 0x0000001000107308 */ /* 0x000e620000000800 */
[----:B------:R-:W-:-:S02]  /*0bd0*/  FFMA R22, R27, 1.925963033500011079e-08, R22 ;  /* 0x32a570601b167823 */ /* 0x000fc40000000016 */
[----:B0-----:R-:W-:Y:S01]  /*0be0*/  FMUL R12, R21, R12 ;  /* 0x0000000c150c7220 */ /* 0x001fe20000400000 */
[----:B------:R-:W-:Y:S01]  /*0bf0*/  FFMA R26, R23, 1.925963033500011079e-08, R26 ;  /* 0x32a57060171a7823 */ /* 0x000fe2000000001a */
[----:B------:R-:W-:Y:S02]  /*0c00*/  SHF.L.U32 R27, R8, 0x17, RZ ;  /* 0x00000017081b7819 */ /* 0x000fe400000006ff */
[----:B------:R-:W-:Y:S01]  /*0c10*/  FADD R8, R12, R3 ;  /* 0x000000030c087221 */ /* 0x000fe20000000000 */
[----:B------:R-:W0:Y:S08]  /*0c20*/  MUFU.EX2 R18, R18 ;  /* 0x0000001200127308 */ /* 0x000e300000000800 */
[----:B------:R-:W2:Y:S08]  /*0c30*/  MUFU.EX2 R20, R20 ;  /* 0x0000001400147308 */ /* 0x000eb00000000800 */
[----:B------:R-:W3:Y:S08]  /*0c40*/  MUFU.EX2 R14, R25 ;  /* 0x00000019000e7308 */ /* 0x000ef00000000800 */
[----:B------:R-:W4:Y:S08]  /*0c50*/  MUFU.EX2 R22, R22 ;  /* 0x0000001600167308 */ /* 0x000f300000000800 */
[----:B------:R-:W5:Y:S08]  /*0c60*/  MUFU.EX2 R9, R24 ;  /* 0x0000001800097308 */ /* 0x000f700000000800 */
[----:B------:R-:W5:Y:S01]  /*0c70*/  MUFU.EX2 R3, R26 ;  /* 0x0000001a00037308 */ /* 0x000f620000000800 */
[----:B------:R-:W-:Y:S01]  /*0c80*/  SHF.L.U32 R21, R10, 0x17, RZ ;  /* 0x000000170a157819 */ /* 0x000fe200000006ff */
[----:B-1----:R-:W-:Y:S01]  /*0c90*/  FMUL R27, R27, R16 ;  /* 0x000000101b1b7220 */ /* 0x002fe20000400000 */
[----:B------:R-:W-:-:S02]  /*0ca0*/  SHF.L.U32 R11, R11, 0x17, RZ ;  /* 0x000000170b0b7819 */ /* 0x000fc400000006ff */
[----:B------:R-:W-:Y:S02]  /*0cb0*/  SHF.L.U32 R15, R15, 0x17, RZ ;  /* 0x000000170f0f7819 */ /* 0x000fe400000006ff */
[----:B------:R-:W-:Y:S02]  /*0cc0*/  SHF.L.U32 R17, R17, 0x17, RZ ;  /* 0x0000001711117819 */ /* 0x000fe400000006ff */
[----:B------:R-:W-:Y:S02]  /*0cd0*/  SHF.L.U32 R10, R19, 0x17, RZ ;  /* 0x00000017130a7819 */ /* 0x000fe400000006ff */
[----:B------:R-:W-:Y:S01]  /*0ce0*/  SHF.L.U32 R16, R13, 0x17, RZ ;  /* 0x000000170d107819 */ /* 0x000fe200000006ff */
[----:B0-----:R-:W-:Y:S01]  /*0cf0*/  FMUL R21, R21, R18 ;  /* 0x0000001215157220 */ /* 0x001fe20000400000 */
[----:B--2---:R-:W-:Y:S01]  /*0d00*/  FMUL R11, R11, R20 ;  /* 0x000000140b0b7220 */ /* 0x004fe20000400000 */
[----:B---3--:R-:W-:Y:S01]  /*0d10*/  FMUL R15, R15, R14 ;  /* 0x0000000e0f0f7220 */ /* 0x008fe20000400000 */
[----:B----4-:R-:W-:Y:S01]  /*0d20*/  FMUL R17, R17, R22 ;  /* 0x0000001611117220 */ /* 0x010fe20000400000 */
[----:B-----5:R-:W-:Y:S01]  /*0d30*/  FMUL R9, R10, R9 ;  /* 0x000000090a097220 */ /* 0x020fe20000400000 */
[----:B------:R-:W-:Y:S01]  /*0d40*/  FMUL R13, R16, R3 ;  /* 0x00000003100d7220 */ /* 0x000fe20000400000 */
[----:B------:R-:W-:Y:S01]  /*0d50*/  FADD R8, R8, R27 ;  /* 0x0000001b08087221 */ /* 0x000fe20000000000 */
[----:B------:R0:W-:Y:S03]  /*0d60*/  STG.E desc[UR10][R4.64+-0x10], R12 ;  /* 0xfffff00c04007986 */ /* 0x0001e6000c10190a */
[----:B------:R-:W-:Y:S01]  /*0d70*/  FADD R8, R8, R21 ;  /* 0x0000001508087221 */ /* 0x000fe20000000000 */
[----:B------:R0:W-:Y:S04]  /*0d80*/  STG.E desc[UR10][R4.64+-0xc], R27 ;  /* 0xfffff41b04007986 */ /* 0x0001e8000c10190a */
[----:B------:R0:W-:Y:S04]  /*0d90*/  STG.E desc[UR10][R4.64+-0x8], R21 ;  /* 0xfffff81504007986 */ /* 0x0001e8000c10190a */
[----:B------:R0:W-:Y:S04]  /*0da0*/  STG.E desc[UR10][R4.64+-0x4], R11 ;  /* 0xfffffc0b04007986 */ /* 0x0001e8000c10190a */
[----:B------:R0:W-:Y:S04]  /*0db0*/  STG.E desc[UR10][R4.64], R15 ;  /* 0x0000000f04007986 */ /* 0x0001e8000c10190a */
[----:B------:R0:W-:Y:S04]  /*0dc0*/  STG.E desc[UR10][R4.64+0x4], R17 ;  /* 0x0000041104007986 */ /* 0x0001e8000c10190a */
[----:B------:R0:W-:Y:S04]  /*0dd0*/  STG.E desc[UR10][R4.64+0x8], R9 ;  /* 0x0000080904007986 */ /* 0x0001e8000c10190a */
[----:B------:R0:W-:Y:S01]  /*0de0*/  STG.E desc[UR10][R4.64+0xc], R13 ;  /* 0x00000c0d04007986 */ /* 0x0001e2000c10190a */
[----:B------:R-:W-:-:S04]  /*0df0*/  FADD R8, R8, R11 ;  /* 0x0000000b08087221 */ /* 0x000fc80000000000 */
[----:B------:R-:W-:-:S04]  /*0e00*/  FADD R8, R8, R15 ;  /* 0x0000000f08087221 */ /* 0x000fc80000000000 */
[----:B------:R-:W-:-:S04]  /*0e10*/  FADD R8, R8, R17 ;  /* 0x0000001108087221 */ /* 0x000fc80000000000 */
[----:B------:R-:W-:-:S04]  /*0e20*/  FADD R8, R8, R9 ;  /* 0x0000000908087221 */ /* 0x000fc80000000000 */
[----:B------:R-:W-:Y:S01]  /*0e30*/  FADD R3, R8, R13 ;  /* 0x0000000d08037221 */ /* 0x000fe20000000000 */
[----:B0-----:R-:W-:Y:S06]  /*0e40*/  BRA.U UP1, `(.L_x_8) ;  /* 0xfffffff9015c7547 */ /* 0x001fec000b83ffff */
.L_x_7:
        /* <DEDUP_REMOVED lines=10> */
[----:B------:R-:W3:Y:S04]  /*0ef0*/  LDG.E R11, desc[UR10][R4.64+0x4] ;  /* 0x0000040a040b7981 */ /* 0x000ee8000c1e1900 */
[----:B------:R-:W4:Y:S04]  /*0f00*/  LDG.E R17, desc[UR10][R4.64+0x8] ;  /* 0x0000080a04117981 */ /* 0x000f28000c1e1900 */
[----:B------:R-:W5:Y:S01]  /*0f10*/  LDG.E R19, desc[UR10][R4.64+0xc] ;  /* 0x00000c0a04137981 */ /* 0x000f62000c1e1900 */
[----:B------:R-:W-:Y:S01]  /*0f20*/  HFMA2 R16, -RZ, RZ, 0.96630859375, -0.0022525787353515625 ;  /* 0x3bbb989dff107431 */ /* 0x000fe200000001ff */
[----:B------:R-:W-:Y:S01]  /*0f30*/  MOV R12, 0x437c0000 ;  /* 0x437c0000000c7802 */ /* 0x000fe20000000f00 */
[----:B------:R-:W-:Y:S01]  /*0f40*/  UIADD3 UR4, UPT, UPT, UR4, 0x4, URZ ;  /* 0x0000000404047890 */ /* 0x000fe2000fffe0ff */
[----:B--2---:R-:W-:-:S04]  /*0f50*/  FADD R10, R9, -R0 ;  /* 0x80000000090a7221 */ /* 0x004fc80000000000 */
[----:B------:R-:W-:Y:S01]  /*0f60*/  FFMA.SAT R9, R10, R16, 0.5 ;  /* 0x3f0000000a097423 */ /* 0x000fe20000002010 */
[----:B---3--:R-:W-:-:S03]  /*0f70*/  FADD R13, R11, -R0 ;  /* 0x800000000b0d7221 */ /* 0x008fc60000000000 */
[----:B------:R-:W-:Y:S01]  /*0f80*/  FFMA.RM R6, R9, R12, 12582913 ;  /* 0x4b40000109067423 */ /* 0x000fe2000000400c */
[----:B------:R-:W-:Y:S01]  /*0f90*/  FFMA.SAT R15, R13, R16, 0.5 ;  /* 0x3f0000000d0f7423 */ /* 0x000fe20000002010 */
[--C-:B----4-:R-:W-:Y:S02]  /*0fa0*/  FADD R9, R17, -R0.reuse ;  /* 0x8000000011097221 */ /* 0x110fe40000000000 */
[----:B------:R-:W-:Y:S01]  /*0fb0*/  FADD R11, R6, -12583039 ;  /* 0xcb40007f060b7421 */ /* 0x000fe20000000000 */
[----:B------:R-:W-:Y:S01]  /*0fc0*/  FFMA.RM R8, R15, R12, 12582913 ;  /* 0x4b4000010f087423 */ /* 0x000fe2000000400c */
[----:B------:R-:W-:Y:S01]  /*0fd0*/  FFMA.SAT R15, R9, R16, 0.5 ;  /* 0x3f000000090f7423 */ /* 0x000fe20000002010 */
[----:B-----5:R-:W-:Y:S01]  /*0fe0*/  FADD R19, R19, -R0 ;  /* 0x8000000013137221 */ /* 0x020fe20000000000 */
[----:B------:R-:W-:Y:S01]  /*0ff0*/  FFMA R11, R10, 1.4426950216293334961, -R11 ;  /* 0x3fb8aa3b0a0b7823 */ /* 0x000fe2000000080b */
[----:B------:R-:W-:Y:S01]  /*1000*/  FADD R14, R8, -12583039 ;  /* 0xcb40007f080e7421 */ /* 0x000fe20000000000 */
[----:B------:R-:W-:-:S02]  /*1010*/  SHF.L.U32 R6, R6, 0x17, RZ ;  /* 0x0000001706067819 */ /* 0x000fc400000006ff */
[----:B------:R-:W-:Y:S01]  /*1020*/  FFMA R11, R10, 1.925963033500011079e-08, R11 ;  /* 0x32a570600a0b7823 */ /* 0x000fe2000000000b */
[----:B------:R-:W-:Y:S01]  /*1030*/  FFMA.RM R10, R15, R12, 12582913 ;  /* 0x4b4000010f0a7423 */ /* 0x000fe2000000400c */
[----:B------:R-:W-:Y:S01]  /*1040*/  FFMA.SAT R15, R19, R16, 0.5 ;  /* 0x3f000000130f7423 */ /* 0x000fe20000002010 */
[----:B------:R-:W-:Y:S01]  /*1050*/  FFMA R14, R13, 1.4426950216293334961, -R14 ;  /* 0x3fb8aa3b0d0e7823 */ /* 0x000fe2000000080e */
[----:B------:R-:W-:Y:S01]  /*1060*/  SHF.L.U32 R8, R8, 0x17, RZ ;  /* 0x0000001708087819 */ /* 0x000fe200000006ff */
[C---:B------:R-:W-:Y:S01]  /*1070*/  FADD R16, R10.reuse, -12583039 ;  /* 0xcb40007f0a107421 */ /* 0x040fe20000000000 */
[----:B------:R-:W-:Y:S01]  /*1080*/  FFMA.RM R15, R15, R12, 12582913 ;  /* 0x4b4000010f0f7423 */ /* 0x000fe2000000400c */
[----:B------:R-:W-:Y:S01]  /*1090*/  FFMA R14, R13, 1.925963033500011079e-08, R14 ;  /* 0x32a570600d0e7823 */ /* 0x000fe2000000000e */
[----:B------:R-:W0:Y:S01]  /*10a0*/  MUFU.EX2 R11, R11 ;  /* 0x0000000b000b7308 */ /* 0x000e220000000800 */
[----:B------:R-:W-:Y:S01]  /*10b0*/  FFMA R16, R9, 1.4426950216293334961, -R16 ;  /* 0x3fb8aa3b09107823 */ /* 0x000fe20000000810 */
[----:B------:R-:W-:Y:S01]  /*10c0*/  FADD R12, R15, -12583039 ;  /* 0xcb40007f0f0c7421 */ /* 0x000fe20000000000 */
[----:B------:R-:W-:-:S02]  /*10d0*/  SHF.L.U32 R10, R10, 0x17, RZ ;  /* 0x000000170a0a7819 */ /* 0x000fc400000006ff */
[----:B------:R-:W-:Y:S01]  /*10e0*/  FFMA R16, R9, 1.925963033500011079e-08, R16 ;  /* 0x32a5706009107823 */ /* 0x000fe20000000010 */
[----:B------:R-:W-:Y:S01]  /*10f0*/  FFMA R12, R19, 1.4426950216293334961, -R12 ;  /* 0x3fb8aa3b130c7823 */ /* 0x000fe2000000080c */
[----:B------:R-:W-:Y:S01]  /*1100*/  SHF.L.U32 R15, R15, 0x17, RZ ;  /* 0x000000170f0f7819 */ /* 0x000fe200000006ff */
[----:B------:R-:W1:Y:S02]  /*1110*/  MUFU.EX2 R13, R14 ;  /* 0x0000000e000d7308 */ /* 0x000e640000000800 */
[----:B------:R-:W-:-:S06]  /*1120*/  FFMA R12, R19, 1.925963033500011079e-08, R12 ;  /* 0x32a57060130c7823 */ /* 0x000fcc000000000c */
[----:B------:R-:W2:Y:S01]  /*1130*/  MUFU.EX2 R9, R16 ;  /* 0x0000001000097308 */ /* 0x000ea20000000800 */
[----:B0-----:R-:W-:-:S04]  /*1140*/  FMUL R6, R6, R11 ;  /* 0x0000000b06067220 */ /* 0x001fc80000400000 */
[----:B------:R-:W-:Y:S01]  /*1150*/  FADD R3, R3, R6 ;  /* 0x0000000603037221 */ /* 0x000fe20000000000 */
[----:B------:R0:W-:Y:S02]  /*1160*/  STG.E desc[UR10][R4.64], R6 ;  /* 0x0000000604007986 */ /* 0x0001e4000c10190a */
[----:B------:R-:W3:Y:S01]  /*1170*/  MUFU.EX2 R12, R12 ;  /* 0x0000000c000c7308 */ /* 0x000ee20000000800 */
[----:B-1----:R-:W-:-:S04]  /*1180*/  FMUL R8, R8, R13 ;  /* 0x0000000d08087220 */ /* 0x002fc80000400000 */
[----:B------:R-:W-:Y:S01]  /*1190*/  FADD R3, R3, R8 ;  /* 0x0000000803037221 */ /* 0x000fe20000000000 */
[----:B------:R0:W-:Y:S01]  /*11a0*/  STG.E desc[UR10][R4.64+0x4], R8 ;  /* 0x0000040804007986 */ /* 0x0001e2000c10190a */
[----:B--2---:R-:W-:-:S04]  /*11b0*/  FMUL R9, R10, R9 ;  /* 0x000000090a097220 */ /* 0x004fc80000400000 */
[----:B------:R-:W-:Y:S01]  /*11c0*/  FADD R3, R3, R9 ;  /* 0x0000000903037221 */ /* 0x000fe20000000000 */
[----:B------:R0:W-:Y:S01]  /*11d0*/  STG.E desc[UR10][R4.64+0x8], R9 ;  /* 0x0000080904007986 */ /* 0x0001e2000c10190a */
[----:B---3--:R-:W-:-:S04]  /*11e0*/  FMUL R15, R15, R12 ;  /* 0x0000000c0f0f7220 */ /* 0x008fc80000400000 */
[----:B------:R-:W-:Y:S01]  /*11f0*/  FADD R3, R3, R15 ;  /* 0x0000000f03037221 */ /* 0x000fe20000000000 */
[----:B------:R0:W-:Y:S06]  /*1200*/  STG.E desc[UR10][R4.64+0xc], R15 ;  /* 0x00000c0f04007986 */ /* 0x0001ec000c10190a */
.L_x_9:
[----:B------:R-:W-:Y:S05]  /*1210*/  BRA.U !UP1, `(.L_x_6) ;  /* 0x0000000109d07547 */ /* 0x000fea000b800000 */
[----:B------:R-:W-:Y:S02]  /*1220*/  UISETP.NE.AND UP0, UPT, UR6, 0x1, UPT ;  /* 0x000000010600788c */ /* 0x000fe4000bf05270 */
[----:B------:R-:W-:-:S04]  /*1230*/  ULOP3.LUT UR5, UR5, 0x1, URZ, 0xc0, !UPT ;  /* 0x0000000105057892 */ /* 0x000fc8000f8ec0ff */
[----:B------:R-:W-:-:S03]  /*1240*/  UISETP.NE.U32.AND UP1, UPT, UR5, 0x1, UPT ;  /* 0x000000010500788c */ /* 0x000fc6000bf25070 */
[----:B------:R-:W-:Y:S08]  /*1250*/  BRA.U !UP0, `(.L_x_10) ;  /* 0x0000000108787547 */ /* 0x000ff0000b800000 */
[----:B0-----:R-:W0:Y:S01]  /*1260*/  LDC.64 R4, c[0x0][0x380] ;  /* 0x0000e000ff047b82 */ /* 0x001e220000000a00 */
[----:B------:R-:W-:-:S05]  /*1270*/  IADD3 R9, PT, PT, R7, UR4, RZ ;  /* 0x0000000407097c10 */ /* 0x000fca000fffe0ff */
[----:B0-----:R-:W-:-:S05]  /*1280*/  IMAD.WIDE R4, R9, 0x4, R4 ;  /* 0x0000000409047825 */ /* 0x001fca00078e0204 */
[----:B------:R-:W2:Y:S04]  /*1290*/  LDG.E R9, desc[UR10][R4.64] ;  /* 0x0000000a04097981 */ /* 0x000ea8000c1e1900 */
[----:B------:R-:W3:Y:S01]  /*12a0*/  LDG.E R11, desc[UR10][R4.64+0x4] ;  /* 0x0000040a040b7981 */ /* 0x000ee2000c1e1900 */
[----:B------:R-:W-:Y:S01]  /*12b0*/  HFMA2 R10, -RZ, RZ, 0.96630859375, -0.0022525787353515625 ;  /* 0x3bbb989dff0a7431 */ /* 0x000fe200000001ff */
[----:B------:R-:W-:Y:S01]  /*12c0*/  MOV R13, 0x437c0000 ;  /* 0x437c0000000d7802 */ /* 0x000fe20000000f00 */
[----:B------:R-:W-:Y:S01]  /*12d0*/  UIADD3 UR4, UPT, UPT, UR4, 0x2, URZ ;  /* 0x0000000204047890 */ /* 0x000fe2000fffe0ff */
[--C-:B--2---:R-:W-:Y:S01]  /*12e0*/  FADD R9, R9, -R0.reuse ;  /* 0x8000000009097221 */ /* 0x104fe20000000000 */
[----:B---3--:R-:W-:-:S03]  /*12f0*/  FADD R11, R11, -R0 ;  /* 0x800000000b0b7221 */ /* 0x008fc60000000000 */
[-C--:B------:R-:W-:Y:S01]  /*1300*/  FFMA.SAT R6, R9, R10.reuse, 0.5 ;  /* 0x3f00000009067423 */ /* 0x080fe2000000200a */
[----:B------:R-:W-:-:S03]  /*1310*/  FFMA.SAT R10, R11, R10, 0.5 ;  /* 0x3f0000000b0a7423 */ /* 0x000fc6000000200a */
[-C--:B------:R-:W-:Y:S01]  /*1320*/  FFMA.RM R6, R6, R13.reuse, 12582913 ;  /* 0x4b40000106067423 */ /* 0x080fe2000000400d */
[----:B------:R-:W-:-:S03]  /*1330*/  FFMA.RM R10, R10, R13, 12582913 ;  /* 0x4b4000010a0a7423 */ /* 0x000fc6000000400d */
[C---:B------:R-:W-:Y:S01]  /*1340*/  FADD R8, R6.reuse, -12583039 ;  /* 0xcb40007f06087421 */ /* 0x040fe20000000000 */
[----:B------:R-:W-:Y:S01]  /*1350*/  SHF.L.U32 R6, R6, 0x17, RZ ;  /* 0x0000001706067819 */ /* 0x000fe200000006ff */
[C---:B------:R-:W-:Y:S02]  /*1360*/  FADD R12, R10.reuse, -12583039 ;  /* 0xcb40007f0a0c7421 */ /* 0x040fe40000000000 */
[----:B------:R-:W-:Y:S01]  /*1370*/  FFMA R8, R9, 1.4426950216293334961, -R8 ;  /* 0x3fb8aa3b09087823 */ /* 0x000fe20000000808 */
[----:B------:R-:W-:Y:S01]  /*1380*/  SHF.L.U32 R10, R10, 0x17, RZ ;  /* 0x000000170a0a7819 */ /* 0x000fe200000006ff */
[----:B------:R-:W-:Y:S02]  /*1390*/  FFMA R12, R11, 1.4426950216293334961, -R12 ;  /* 0x3fb8aa3b0b0c7823 */ /* 0x000fe4000000080c */
[----:B------:R-:W-:Y:S02]  /*13a0*/  FFMA R8, R9, 1.925963033500011079e-08, R8 ;  /* 0x32a5706009087823 */ /* 0x000fe40000000008 */
[----:B------:R-:W-:-:S02]  /*13b0*/  FFMA R12, R11, 1.925963033500011079e-08, R12 ;  /* 0x32a570600b0c7823 */ /* 0x000fc4000000000c */
[----:B------:R-:W0:Y:S08]  /*13c0*/  MUFU.EX2 R9, R8 ;  /* 0x0000000800097308 */ /* 0x000e300000000800 */
[----:B------:R-:W1:Y:S01]  /*13d0*/  MUFU.EX2 R11, R12 ;  /* 0x0000000c000b7308 */ /* 0x000e620000000800 */
[----:B0-----:R-:W-:-:S04]  /*13e0*/  FMUL R6, R6, R9 ;  /* 0x0000000906067220 */ /* 0x001fc80000400000 */
[----:B------:R-:W-:Y:S01]  /*13f0*/  FADD R3, R3, R6 ;  /* 0x0000000603037221 */ /* 0x000fe20000000000 */
[----:B------:R2:W-:Y:S01]  /*1400*/  STG.E desc[UR10][R4.64], R6 ;  /* 0x0000000604007986 */ /* 0x0005e2000c10190a */
[----:B-1----:R-:W-:-:S04]  /*1410*/  FMUL R10, R10, R11 ;  /* 0x0000000b0a0a7220 */ /* 0x002fc80000400000 */
[----:B------:R-:W-:Y:S01]  /*1420*/  FADD R3, R3, R10 ;  /* 0x0000000a03037221 */ /* 0x000fe20000000000 */
[----:B------:R2:W-:Y:S06]  /*1430*/  STG.E desc[UR10][R4.64+0x4], R10 ;  /* 0x0000040a04007986 */ /* 0x0005ec000c10190a */
.L_x_10:
[----:B------:R-:W-:Y:S05]  /*1440*/  BRA.U UP1, `(.L_x_6) ;  /* 0x0000000101447547 */ /* 0x000fea000b800000 */
[----:B0-2---:R-:W0:Y:S01]  /*1450*/  LDC.64 R4, c[0x0][0x380] ;  /* 0x0000e000ff047b82 */ /* 0x005e220000000a00 */
[----:B------:R-:W-:-:S05]  /*1460*/  IADD3 R7, PT, PT, R7, UR4, RZ ;  /* 0x0000000407077c10 */ /* 0x000fca000fffe0ff */
[----:B0-----:R-:W-:-:S05]  /*1470*/  IMAD.WIDE R4, R7, 0x4, R4 ;  /* 0x0000000407047825 */ /* 0x001fca00078e0204 */
[----:B------:R-:W2:Y:S01]  /*1480*/  LDG.E R7, desc[UR10][R4.64] ;  /* 0x0000000a04077981 */ /* 0x000ea2000c1e1900 */
[----:B------:R-:W-:Y:S01]  /*1490*/  HFMA2 R6, -RZ, RZ, 0.96630859375, -0.0022525787353515625 ;  /* 0x3bbb989dff067431 */ /* 0x000fe200000001ff */
[----:B------:R-:W-:Y:S01]  /*14a0*/  MOV R9, 0x437c0000 ;  /* 0x437c000000097802 */ /* 0x000fe20000000f00 */
[----:B--2---:R-:W-:-:S04]  /*14b0*/  FADD R7, R7, -R0 ;  /* 0x8000000007077221 */ /* 0x004fc80000000000 */
[----:B------:R-:W-:-:S04]  /*14c0*/  FFMA.SAT R0, R7, R6, 0.5 ;  /* 0x3f00000007007423 */ /* 0x000fc80000002006 */
[----:B------:R-:W-:-:S04]  /*14d0*/  FFMA.RM R0, R0, R9, 12582913 ;  /* 0x4b40000100007423 */ /* 0x000fc80000004009 */
[C---:B------:R-:W-:Y:S01]  /*14e0*/  FADD R6, R0.reuse, -12583039 ;  /* 0xcb40007f00067421 */ /* 0x040fe20000000000 */
[----:B------:R-:W-:-:S03]  /*14f0*/  SHF.L.U32 R0, R0, 0x17, RZ ;  /* 0x0000001700007819 */ /* 0x000fc600000006ff */
[----:B------:R-:W-:-:S04]  /*1500*/  FFMA R6, R7, 1.4426950216293334961, -R6 ;  /* 0x3fb8aa3b07067823 */ /* 0x000fc80000000806 */
[----:B------:R-:W-:-:S04]  /*1510*/  FFMA R6, R7, 1.925963033500011079e-08, R6 ;  /* 0x32a5706007067823 */ /* 0x000fc80000000006 */
[----:B------:R-:W0:Y:S02]  /*1520*/  MUFU.EX2 R7, R6 ;  /* 0x0000000600077308 */ /* 0x000e240000000800 */
[----:B0-----:R-:W-:-:S04]  /*1530*/  FMUL R0, R0, R7 ;  /* 0x0000000700007220 */ /* 0x001fc80000400000 */
[----:B------:R-:W-:Y:S01]  /*1540*/  FADD R3, R3, R0 ;  /* 0x0000000003037221 */ /* 0x000fe20000000000 */
[----:B------:R1:W-:Y:S06]  /*1550*/  STG.E desc[UR10][R4.64], R0 ;  /* 0x0000000004007986 */ /* 0x0003ec000c10190a */
.L_x_6:
[----:B012---:R-:W0:Y:S02]  /*1560*/  LDC R5, c[0x0][0x38c] ;  /* 0x0000e300ff057b82 */ /* 0x007e240000000800 */
[----:B0-----:R-:W-:-:S13]  /*1570*/  ISETP.GE.AND P0, PT, R5, 0x1, PT ;  /* 0x000000010500780c */ /* 0x001fda0003f06270 */
[----:B------:R-:W-:Y:S05]  /*1580*/  @!P0 EXIT ;  /* 0x000000000000894d */ /* 0x000fea0003800000 */
[C---:B------:R-:W-:Y:S01]  /*1590*/  ISETP.GE.U32.AND P0, PT, R5.reuse, 0x10, PT ;  /* 0x000000100500780c */ /* 0x040fe20003f06070 */
[----:B------:R-:W-:Y:S02]  /*15a0*/  HFMA2 R7, -RZ, RZ, 0, 0 ;  /* 0x00000000ff077431 */ /* 0x000fe400000001ff */
[----:B------:R-:W-:Y:S01]  /*15b0*/  IMAD R2, R2, R5, RZ ;  /* 0x0000000502027224 */ /* 0x000fe200078e02ff */
[----:B------:R-:W-:-:S09]  /*15c0*/  LOP3.LUT R11, R5, 0xf, RZ, 0xc0, !PT ;  /* 0x0000000f050b7812 */ /* 0x000fd200078ec0ff */
[----:B------:R-:W-:Y:S05]  /*15d0*/  @!P0 BRA `(.L_x_11) ;  /* 0x0000001000108947 */ /* 0x000fea0003800000 */
[----:B------:R-:W0:Y:S01]  /*15e0*/  LDCU.64 UR4, c[0x0][0x380] ;  /* 0x00007000ff0477ac */ /* 0x000e220008000a00 */
[----:B------:R-:W-:Y:S02]  /*15f0*/  LOP3.LUT R7, R5, 0x7ffffff0, RZ, 0xc0, !PT ;  /* 0x7ffffff005077812 */ /* 0x000fe400078ec0ff */
[----:B------:R-:W-:Y:S02]  /*1600*/  MOV R6, R2 ;  /* 0x0000000200067202 */ /* 0x000fe40000000f00 */
[----:B------:R-:W-:Y:S01]  /*1610*/  IADD3 R8, PT, PT, -R7, RZ, RZ ;  /* 0x000000ff07087210 */ /* 0x000fe20007ffe1ff */
[----:B0-----:R-:W-:-:S04]  /*1620*/  UIADD3 UR4, UP0, UPT, UR4, 0x20, URZ ;  /* 0x0000002004047890 */ /* 0x001fc8000ff1e0ff */
[----:B------:R-:W-:-:S12]  /*1630*/  UIADD3.X UR5, UPT, UPT, URZ, UR5, URZ, UP0, !UPT ;  /* 0x00000005ff057290 */ /* 0x000fd800087fe4ff */
.L_x_44:
[----:B0-----:R-:W-:Y:S02]  /*1640*/  MOV R4, UR4 ;  /* 0x0000000400047c02 */ /* 0x001fe40008000f00 */
[----:B------:R-:W-:-:S03]  /*1650*/  MOV R5, UR5 ;  /* 0x0000000500057c02 */ /* 0x000fc60008000f00 */
[----:B------:R-:W-:-:S05]  /*1660*/  IMAD.WIDE R4, R6, 0x4, R4 ;  /* 0x0000000406047825 */ /* 0x000fca00078e0204 */
[----:B------:R-:W2:Y:S01]  /*1670*/  LDG.E R0, desc[UR10][R4.64+-0x20] ;  /* 0xffffe00a04007981 */ /* 0x000ea2000c1e1900 */
[----:B------:R-:W0:Y:S01]  /*1680*/  MUFU.RCP R10, R3 ;  /* 0x00000003000a7308 */ /* 0x000e220000001000 */
[----:B------:R-:W-:Y:S01]  /*1690*/  IADD3 R8, PT, PT, R8, 0x10, RZ ;  /* 0x0000001008087810 */ /* 0x000fe20007ffe0ff */
[----:B------:R-:W-:Y:S03]  /*16a0*/  BSSY.RECONVERGENT B2, `(.L_x_12) ;  /* 0x000000b000027945 */ /* 0x000fe60003800200 */
[----:B------:R-:W-:Y:S01]  /*16b0*/  ISETP.NE.AND P2, PT, R8, RZ, PT ;  /* 0x000000ff0800720c */ /* 0x000fe20003f45270 */
[----:B0-----:R-:W-:-:S04]  /*16c0*/  FFMA R9, R10, -R3, 1 ;  /* 0x3f8000000a097423 */ /* 0x001fc80000000803 */
[----:B------:R-:W-:Y:S01]  /*16d0*/  FFMA R9, R10, R9, R10 ;  /* 0x000000090a097223 */ /* 0x000fe2000000000a */
[----:B--2---:R-:W0:Y:S03]  /*16e0*/  FCHK P0, R0, R3 ;  /* 0x0000000300007302 */ /* 0x004e260000000000 */
[----:B------:R-:W-:-:S04]  /*16f0*/  FFMA R10, R0, R9, RZ ;  /* 0x00000009000a7223 */ /* 0x000fc800000000ff */
[----:B------:R-:W-:-:S04]  /*1700*/  FFMA R12, R10, -R3, R0 ;  /* 0x800000030a0c7223 */ /* 0x000fc80000000000 */
[----:B------:R-:W-:Y:S01]  /*1710*/  FFMA R9, R9, R12, R10 ;  /* 0x0000000c09097223 */ /* 0x000fe2000000000a */
[----:B0-----:R-:W-:Y:S06]  /*1720*/  @!P0 BRA `(.L_x_13) ;  /* 0x0000000000088947 */ /* 0x001fec0003800000 */
[----:B------:R-:W-:-:S07]  /*1730*/  MOV R12, 0x1750 ;  /* 0x00001750000c7802 */ /* 0x000fce0000000f00 */
[----:B------:R-:W-:Y:S05]  /*1740*/  CALL.REL.NOINC `($__internal_0_$__cuda_sm3x_div_rn_noftz_f32_slowpath) ;  /* 0x0000001c00547944 */ /* 0x000fea0003c00000 */
.L_x_13:
[----:B------:R-:W-:Y:S05]  /*1750*/  BSYNC.RECONVERGENT B2 ;  /* 0x0000000000027941 */ /* 0x000fea0003800200 */
.L_x_12:
[----:B------:R-:W2:Y:S01]  /*1760*/  LDG.E R15, desc[UR10][R4.64+-0x1c] ;  /* 0xffffe40a040f7981 */ /* 0x000ea2000c1e1900 */
[----:B------:R-:W0:Y:S01]  /*1770*/  MUFU.RCP R0, R3 ;  /* 0x0000000300007308 */ /* 0x000e220000001000 */
[----:B------:R-:W-:Y:S02]  /*1780*/  BSSY.RECONVERGENT B2, `(.L_x_14) ;  /* 0x000000d000027945 */ /* 0x000fe40003800200 */
[----:B------:R1:W-:Y:S01]  /*1790*/  STG.E desc[UR10][R4.64+-0x20], R9 ;  /* 0xffffe00904007986 */ /* 0x0003e2000c10190a */
[----:B0-----:R-:W-:-:S04]  /*17a0*/  FFMA R13, R0, -R3, 1 ;  /* 0x3f800000000d7423 */ /* 0x001fc80000000803 */
[----:B------:R-:W-:Y:S01]  /*17b0*/  FFMA R0, R0, R13, R0 ;  /* 0x0000000d00007223 */ /* 0x000fe20000000000 */
[----:B--2---:R-:W0:Y:S03]  /*17c0*/  FCHK P0, R15, R3 ;  /* 0x000000030f007302 */ /* 0x004e260000000000 */
[----:B------:R-:W-:-:S04]  /*17d0*/  FFMA R10, R0, R15, RZ ;  /* 0x0000000f000a7223 */ /* 0x000fc800000000ff */
[----:B------:R-:W-:-:S04]  /*17e0*/  FFMA R13, R10, -R3, R15 ;  /* 0x800000030a0d7223 */ /* 0x000fc8000000000f */
[----:B------:R-:W-:Y:S01]  /*17f0*/  FFMA R13, R0, R13, R10 ;  /* 0x0000000d000d7223 */ /* 0x000fe2000000000a */
[----:B01----:R-:W-:Y:S06]  /*1800*/  @!P0 BRA `(.L_x_15) ;  /* 0x0000000000108947 */ /* 0x003fec0003800000 */
[----:B------:R-:W-:Y:S02]  /*1810*/  MOV R0, R15 ;  /* 0x0000000f00007202 */ /* 0x000fe40000000f00 */
[----:B------:R-:W-:-:S07]  /*1820*/  MOV R12, 0x1840 ;  /* 0x00001840000c7802 */ /* 0x000fce0000000f00 */
[----:B------:R-:W-:Y:S05]  /*1830*/  CALL.REL.NOINC `($__internal_0_$__cuda_sm3x_div_rn_noftz_f32_slowpath) ;  /* 0x0000001c00187944 */ /* 0x000fea0003c00000 */
[----:B------:R-:W-:-:S07]  /*1840*/  MOV R13, R9 ;  /* 0x00000009000d7202 */ /* 0x000fce0000000f00 */
.L_x_15:
[----:B------:R-:W-:Y:S05]  /*1850*/  BSYNC.RECONVERGENT B2 ;  /* 0x0000000000027941 */ /* 0x000fea0003800200 */
.L_x_14:
        /* <DEDUP_REMOVED lines=14> */
.L_x_17:
[----:B------:R-:W-:Y:S05]  /*1940*/  BSYNC.RECONVERGENT B2 ;  /* 0x0000000000027941 */ /* 0x000fea0003800200 */
.L_x_16:
        /* <DEDUP_REMOVED lines=15> */
.L_x_19:
[----:B------:R-:W-:Y:S05]  /*1a40*/  BSYNC.RECONVERGENT B2 ;  /* 0x0000000000027941 */ /* 0x000fea0003800200 */
.L_x_18:
        /* <DEDUP_REMOVED lines=14> */
.L_x_21:
[----:B------:R-:W-:Y:S05]  /*1b30*/  BSYNC.RECONVERGENT B2 ;  /* 0x0000000000027941 */ /* 0x000fea0003800200 */
.L_x_20:
        /* <DEDUP_REMOVED lines=15> */
.L_x_23:
[----:B------:R-:W-:Y:S05]  /*1c30*/  BSYNC.RECONVERGENT B2 ;  /* 0x0000000000027941 */ /* 0x000fea0003800200 */
.L_x_22:
        /* <DEDUP_REMOVED lines=14> */
.L_x_25:
[----:B------:R-:W-:Y:S05]  /*1d20*/  BSYNC.RECONVERGENT B2 ;  /* 0x0000000000027941 */ /* 0x000fea0003800200 */
.L_x_24:
        /* <DEDUP_REMOVED lines=15> */
.L_x_27:
[----:B------:R-:W-:Y:S05]  /*1e20*/  BSYNC.RECONVERGENT B2 ;  /* 0x0000000000027941 */ /* 0x000fea0003800200 */
.L_x_26:
        /* <DEDUP_REMOVED lines=14> */
.L_x_29:
[----:B------:R-:W-:Y:S05]  /*1f10*/  BSYNC.RECONVERGENT B2 ;  /* 0x0000000000027941 */ /* 0x000fea0003800200 */
.L_x_28:
        /* <DEDUP_REMOVED lines=15> */
.L_x_31:
[----:B------:R-:W-:Y:S05]  /*2010*/  BSYNC.RECONVERGENT B2 ;  /* 0x0000000000027941 */ /* 0x000fea0003800200 */
.L_x_30:
        /* <DEDUP_REMOVED lines=14> */
.L_x_33:
[----:B------:R-:W-:Y:S05]  /*2100*/  BSYNC.RECONVERGENT B2 ;  /* 0x0000000000027941 */ /* 0x000fea0003800200 */
.L_x_32:
        /* <DEDUP_REMOVED lines=15> */
.L_x_35:
[----:B------:R-:W-:Y:S05]  /*2200*/  BSYNC.RECONVERGENT B2 ;  /* 0x0000000000027941 */ /* 0x000fea0003800200 */
.L_x_34:
        /* <DEDUP_REMOVED lines=14> */
.L_x_37:
[----:B------:R-:W-:Y:S05]  /*22f0*/  BSYNC.RECONVERGENT B2 ;  /* 0x0000000000027941 */ /* 0x000fea0003800200 */
.L_x_36:
        /* <DEDUP_REMOVED lines=15> */
.L_x_39:
[----:B------:R-:W-:Y:S05]  /*23f0*/  BSYNC.RECONVERGENT B2 ;  /* 0x0000000000027941 */ /* 0x000fea0003800200 */
.L_x_38:
        /* <DEDUP_REMOVED lines=14> */
.L_x_41:
[----:B------:R-:W-:Y:S05]  /*24e0*/  BSYNC.RECONVERGENT B2 ;  /* 0x0000000000027941 */ /* 0x000fea0003800200 */
.L_x_40:
        /* <DEDUP_REMOVED lines=15> */
.L_x_43:
[----:B------:R-:W-:Y:S05]  /*25e0*/  BSYNC.RECONVERGENT B2 ;  /* 0x0000000000027941 */ /* 0x000fea0003800200 */
.L_x_42:
[----:B------:R0:W-:Y:S01]  /*25f0*/  STG.E desc[UR10][R4.64+0x1c], R13 ;  /* 0x00001c0d04007986 */ /* 0x0001e2000c10190a */
[----:B------:R-:W-:Y:S01]  /*2600*/  IADD3 R6, PT, PT, R6, 0x10, RZ ;  /* 0x0000001006067810 */ /* 0x000fe20007ffe0ff */
[----:B------:R-:W-:Y:S06]  /*2610*/  @P2 BRA `(.L_x_44) ;  /* 0xfffffff000082947 */ /* 0x000fec000383ffff */
.L_x_11:
[----:B------:R-:W-:-:S13]  /*2620*/  ISETP.NE.AND P0, PT, R11, RZ, PT ;  /* 0x000000ff0b00720c */ /* 0x000fda0003f05270 */
[----:B------:R-:W-:Y:S05]  /*2630*/  @!P0 EXIT ;  /* 0x000000000000894d */ /* 0x000fea0003800000 */
[----:B------:R-:W1:Y:S01]  /*2640*/  LDCU UR4, c[0x0][0x38c] ;  /* 0x00007180ff0477ac */ /* 0x000e620008000800 */
[----:B------:R-:W-:Y:S01]  /*2650*/  ISETP.GE.U32.AND P0, PT, R11, 0x8, PT ;  /* 0x000000080b00780c */ /* 0x000fe20003f06070 */
[----:B-1----:R-:W-:-:S12]  /*2660*/  ULOP3.LUT UR4, UR4, 0x7, URZ, 0xc0, !UPT ;  /* 0x0000000704047892 */ /* 0x002fd8000f8ec0ff */
[----:B------:R-:W-:Y:S05]  /*2670*/  @!P0 BRA `(.L_x_45) ;  /* 0x0000000800008947 */ /* 0x000fea0003800000 */
[----:B0-----:R-:W0:Y:S01]  /*2680*/  LDC.64 R4, c[0x0][0x380] ;  /* 0x0000e000ff047b82 */ /* 0x001e220000000a00 */
[----:B------:R-:W-:-:S05]  /*2690*/  IADD3 R9, PT, PT, R2, R7, RZ ;  /* 0x0000000702097210 */ /* 0x000fca0007ffe0ff */
[----:B0-----:R-:W-:-:S05]  /*26a0*/  IMAD.WIDE R4, R9, 0x4, R4 ;  /* 0x0000000409047825 */ /* 0x001fca00078e0204 */
[----:B------:R-:W2:Y:S01]  /*26b0*/  LDG.E R11, desc[UR10][R4.64] ;  /* 0x0000000a040b7981 */ /* 0x000ea2000c1e1900 */
[----:B------:R-:W0:Y:S01]  /*26c0*/  MUFU.RCP R0, R3 ;  /* 0x0000000300007308 */ /* 0x000e220000001000 */
[----:B------:R-:W-:Y:S01]  /*26d0*/  BSSY.RECONVERGENT B2, `(.L_x_46) ;  /* 0x000000b000027945 */ /* 0x000fe20003800200 */
[----:B0-----:R-:W-:-:S04]  /*26e0*/  FFMA R9, R0, -R3, 1 ;  /* 0x3f80000000097423 */ /* 0x001fc80000000803 */
[----:B------:R-:W-:Y:S02]  /*26f0*/  FFMA R0, R0, R9, R0 ;  /* 0x0000000900007223 */ /* 0x000fe40000000000 */
[----:B--2---:R-:W0:Y:S02]  /*2700*/  FCHK P0, R11, R3 ;  /* 0x000000030b007302 */ /* 0x004e240000000000 */
[----:B------:R-:W-:-:S04]  /*2710*/  FFMA R6, R0, R11, RZ ;  /* 0x0000000b00067223 */ /* 0x000fc800000000ff */
[----:B------:R-:W-:-:S04]  /*2720*/  FFMA R9, R6, -R3, R11 ;  /* 0x8000000306097223 */ /* 0x000fc8000000000b */
[----:B------:R-:W-:Y:S01]  /*2730*/  FFMA R9, R0, R9, R6 ;  /* 0x0000000900097223 */ /* 0x000fe20000000006 */
[----:B0-----:R-:W-:Y:S06]  /*2740*/  @!P0 BRA `(.L_x_47) ;  /* 0x00000000000c8947 */ /* 0x001fec0003800000 */
[----:B------:R-:W-:Y:S02]  /*2750*/  MOV R0, R11 ;  /* 0x0000000b00007202 */ /* 0x000fe40000000f00 */
[----:B------:R-:W-:-:S07]  /*2760*/  MOV R12, 0x2780 ;  /* 0x00002780000c7802 */ /* 0x000fce0000000f00 */
[----:B------:R-:W-:Y:S05]  /*2770*/  CALL.REL.NOINC `($__internal_0_$__cuda_sm3x_div_rn_noftz_f32_slowpath) ;  /* 0x0000000c00487944 */ /* 0x000fea0003c00000 */
.L_x_47:
[----:B------:R-:W-:Y:S05]  /*2780*/  BSYNC.RECONVERGENT B2 ;  /* 0x0000000000027941 */ /* 0x000fea0003800200 */
.L_x_46:
        /* <DEDUP_REMOVED lines=15> */
.L_x_49:
[----:B------:R-:W-:Y:S05]  /*2880*/  BSYNC.RECONVERGENT B2 ;  /* 0x0000000000027941 */ /* 0x000fea0003800200 */
.L_x_48:
        /* <DEDUP_REMOVED lines=14> */
.L_x_51:
[----:B------:R-:W-:Y:S05]  /*2970*/  BSYNC.RECONVERGENT B2 ;  /* 0x0000000000027941 */ /* 0x000fea0003800200 */
.L_x_50:
        /* <DEDUP_REMOVED lines=15> */
.L_x_53:
[----:B------:R-:W-:Y:S05]  /*2a70*/  BSYNC.RECONVERGENT B2 ;  /* 0x0000000000027941 */ /* 0x000fea0003800200 */
.L_x_52:
        /* <DEDUP_REMOVED lines=14> */
.L_x_55:
[----:B------:R-:W-:Y:S05]  /*2b60*/  BSYNC.RECONVERGENT B2 ;  /* 0x0000000000027941 */ /* 0x000fea0003800200 */
.L_x_54:
        /* <DEDUP_REMOVED lines=15> */
.L_x_57:
[----:B------:R-:W-:Y:S05]  /*2c60*/  BSYNC.RECONVERGENT B2 ;  /* 0x0000000000027941 */ /* 0x000fea0003800200 */
.L_x_56:
        /* <DEDUP_REMOVED lines=14> */
.L_x_59:
[----:B------:R-:W-:Y:S05]  /*2d50*/  BSYNC.RECONVERGENT B2 ;  /* 0x0000000000027941 */ /* 0x000fea0003800200 */
.L_x_58:
        /* <DEDUP_REMOVED lines=15> */
.L_x_61:
[----:B------:R-:W-:Y:S05]  /*2e50*/  BSYNC.RECONVERGENT B2 ;  /* 0x0000000000027941 */ /* 0x000fea0003800200 */
.L_x_60:
[----:B------:R1:W-:Y:S01]  /*2e60*/  STG.E desc[UR10][R4.64+0x1c], R11 ;  /* 0x00001c0b04007986 */ /* 0x0003e2000c10190a */
[----:B------:R-:W-:-:S07]  /*2e70*/  IADD3 R7, PT, PT, R7, 0x8, RZ ;  /* 0x0000000807077810 */ /* 0x000fce0007ffe0ff */
.L_x_45:
[----:B------:R-:W-:-:S13]  /*2e80*/  ISETP.NE.AND P0, PT, RZ, UR4, PT ;  /* 0x00000004ff007c0c */ /* 0x000fda000bf05270 */
[----:B------:R-:W-:Y:S05]  /*2e90*/  @!P0 EXIT ;  /* 0x000000000000894d */ /* 0x000fea0003800000 */
[----:B------:R-:W2:Y:S01]  /*2ea0*/  LDCU UR5, c[0x0][0x38c] ;  /* 0x00007180ff0577ac */ /* 0x000ea20008000800 */
[----:B------:R-:W-:Y:S02]  /*2eb0*/  UISETP.GE.U32.AND UP0, UPT, UR4, 0x4, UPT ;  /* 0x000000040400788c */ /* 0x000fe4000bf06070 */
[----:B--2---:R-:W-:-:S07]  /*2ec0*/  ULOP3.LUT UR5, UR5, 0x3, URZ, 0xc0, !UPT ;  /* 0x0000000305057892 */ /* 0x004fce000f8ec0ff */
[----:B------:R-:W-:Y:S05]  /*2ed0*/  BRA.U !UP0, `(.L_x_62) ;  /* 0x0000000508087547 */ /* 0x000fea000b800000 */
[----:B01----:R-:W0:Y:S01]  /*2ee0*/  LDC.64 R4, c[0x0][0x380] ;  /* 0x0000e000ff047b82 */ /* 0x003e220000000a00 */
        /* <DEDUP_REMOVED lines=15> */
.L_x_64:
[----:B------:R-:W-:Y:S05]  /*2fe0*/  BSYNC.RECONVERGENT B2 ;  /* 0x0000000000027941 */ /* 0x000fea0003800200 */
.L_x_63:
        /* <DEDUP_REMOVED lines=15> */
.L_x_66:
[----:B------:R-:W-:Y:S05]  /*30e0*/  BSYNC.RECONVERGENT B2 ;  /* 0x0000000000027941 */ /* 0x000fea0003800200 */
.L_x_65:
        /* <DEDUP_REMOVED lines=14> */
.L_x_68:
[----:B------:R-:W-:Y:S05]  /*31d0*/  BSYNC.RECONVERGENT B2 ;  /* 0x0000000000027941 */ /* 0x000fea0003800200 */
.L_x_67:
        /* <DEDUP_REMOVED lines=15> */
.L_x_70:
[----:B------:R-:W-:Y:S05]  /*32d0*/  BSYNC.RECONVERGENT B2 ;  /* 0x0000000000027941 */ /* 0x000fea0003800200 */
.L_x_69:
[----:B------:R2:W-:Y:S01]  /*32e0*/  STG.E desc[UR10][R4.64+0xc], R11 ;  /* 0x00000c0b04007986 */ /* 0x0005e2000c10190a */
[----:B------:R-:W-:-:S07]  /*32f0*/  IADD3 R7, PT, PT, R7, 0x4, RZ ;  /* 0x0000000407077810 */ /* 0x000fce0007ffe0ff */
.L_x_62:
[----:B------:R-:W-:-:S13]  /*3300*/  ISETP.NE.AND P0, PT, RZ, UR5, PT ;  /* 0x00000005ff007c0c */ /* 0x000fda000bf05270 */
[----:B------:R-:W-:Y:S05]  /*3310*/  @!P0 EXIT ;  /* 0x000000000000894d */ /* 0x000fea0003800000 */
[----:B012---:R-:W0:Y:S01]  /*3320*/  LDC.64 R4, c[0x0][0x380] ;  /* 0x0000e000ff047b82 */ /* 0x007e220000000a00 */
[----:B------:R-:W-:Y:S01]  /*3330*/  IADD3 R11, PT, PT, R2, R7, RZ ;  /* 0x00000007020b7210 */ /* 0x000fe20007ffe0ff */
[----:B------:R-:W-:-:S12]  /*3340*/  UIADD3 UR4, UPT, UPT, -UR5, URZ, URZ ;  /* 0x000000ff05047290 */ /* 0x000fd8000fffe1ff */
.L_x_73:
[----:B01----:R-:W-:-:S05]  /*3350*/  IMAD.WIDE R6, R11, 0x4, R4 ;  /* 0x000000040b067825 */ /* 0x003fca00078e0204 */
[----:B------:R-:W2:Y:S01]  /*3360*/  LDG.E R13, desc[UR10][R6.64] ;  /* 0x0000000a060d7981 */ /* 0x000ea2000c1e1900 */
[----:B------:R-:W0:Y:S01]  /*3370*/  MUFU.RCP R0, R3 ;  /* 0x0000000300007308 */ /* 0x000e220000001000 */
[----:B------:R-:W-:Y:S01]  /*3380*/  UIADD3 UR4, UPT, UPT, UR4, 0x1, URZ ;  /* 0x0000000104047890 */ /* 0x000fe2000fffe0ff */
[----:B------:R-:W-:Y:S03]  /*3390*/  BSSY.RECONVERGENT B2, `(.L_x_71) ;  /* 0x000000c000027945 */ /* 0x000fe60003800200 */
[----:B------:R-:W-:Y:S01]  /*33a0*/  UISETP.NE.AND UP0, UPT, UR4, URZ, UPT ;  /* 0x000000ff0400728c */ /* 0x000fe2000bf05270 */
[----:B0-----:R-:W-:-:S04]  /*33b0*/  FFMA R9, R0, -R3, 1 ;  /* 0x3f80000000097423 */ /* 0x001fc80000000803 */
[----:B------:R-:W-:Y:S01]  /*33c0*/  FFMA R0, R0, R9, R0 ;  /* 0x0000000900007223 */ /* 0x000fe20000000000 */
[----:B--2---:R-:W0:Y:S03]  /*33d0*/  FCHK P0, R13, R3 ;  /* 0x000000030d007302 */ /* 0x004e260000000000 */
[----:B------:R-:W-:-:S04]  /*33e0*/  FFMA R2, R0, R13, RZ ;  /* 0x0000000d00027223 */ /* 0x000fc800000000ff */
[----:B------:R-:W-:-:S04]  /*33f0*/  FFMA R9, R2, -R3, R13 ;  /* 0x8000000302097223 */ /* 0x000fc8000000000d */
[----:B------:R-:W-:Y:S01]  /*3400*/  FFMA R9, R0, R9, R2 ;  /* 0x0000000900097223 */ /* 0x000fe20000000002 */
[----:B0-----:R-:W-:Y:S06]  /*3410*/  @!P0 BRA `(.L_x_72) ;  /* 0x00000000000c8947 */ /* 0x001fec0003800000 */
[----:B------:R-:W-:Y:S02]  /*3420*/  MOV R0, R13 ;  /* 0x0000000d00007202 */ /* 0x000fe40000000f00 */
[----:B------:R-:W-:-:S07]  /*3430*/  MOV R12, 0x3450 ;  /* 0x00003450000c7802 */ /* 0x000fce0000000f00 */
[----:B------:R-:W-:Y:S05]  /*3440*/  CALL.REL.NOINC `($__internal_0_$__cuda_sm3x_div_rn_noftz_f32_slowpath) ;  /* 0x0000000000147944 */ /* 0x000fea0003c00000 */
.L_x_72:
[----:B------:R-:W-:Y:S05]  /*3450*/  BSYNC.RECONVERGENT B2 ;  /* 0x0000000000027941 */ /* 0x000fea0003800200 */
.L_x_71:
[----:B------:R1:W-:Y:S01]  /*3460*/  STG.E desc[UR10][R6.64], R9 ;  /* 0x0000000906007986 */ /* 0x0003e2000c10190a */
[----:B------:R-:W-:Y:S01]  /*3470*/  IADD3 R11, PT, PT, R11, 0x1, RZ ;  /* 0x000000010b0b7810 */ /* 0x000fe20007ffe0ff */
[----:B------:R-:W-:Y:S06]  /*3480*/  BRA.U UP0, `(.L_x_73) ;  /* 0xfffffffd00b07547 */ /* 0x000fec000b83ffff */
[----:B------:R-:W-:Y:S05]  /*3490*/  EXIT ;  /* 0x000000000000794d */ /* 0x000fea0003800000 */
        .weak           $__internal_0_$__cuda_sm3x_div_rn_noftz_f32_slowpath
        .type           $__internal_0_$__cuda_sm3x_div_rn_noftz_f32_slowpath,@function
        .size           $__internal_0_$__cuda_sm3x_div_rn_noftz_f32_slowpath,(.L_x_104 - $__internal_0_$__cuda_sm3x_div_rn_noftz_f32_slowpath)
$__internal_0_$__cuda_sm3x_div_rn_noftz_f32_slowpath:
[----:B------:R-:W-:Y:S01]  /*34a0*/  SHF.R.U32.HI R10, RZ, 0x17, R3 ;  /* 0x00000017ff0a7819 */ /* 0x000fe20000011603 */
[----:B------:R-:W-:Y:S01]  /*34b0*/  BSSY.RECONVERGENT B0, `(.L_x_74) ;  /* 0x0000063000007945 */ /* 0x000fe20003800200 */
[----:B------:R-:W-:Y:S02]  /*34c0*/  SHF.R.U32.HI R13, RZ, 0x17, R0 ;  /* 0x00000017ff0d7819 */ /* 0x000fe40000011600 */
[----:B------:R-:W-:Y:S02]  /*34d0*/  LOP3.LUT R10, R10, 0xff, RZ, 0xc0, !PT ;  /* 0x000000ff0a0a7812 */ /* 0x000fe400078ec0ff */
[----:B------:R-:W-:Y:S02]  /*34e0*/  LOP3.LUT R13, R13, 0xff, RZ, 0xc0, !PT ;  /* 0x000000ff0d0d7812 */ /* 0x000fe400078ec0ff */
[----:B------:R-:W-:Y:S02]  /*34f0*/  IADD3 R16, PT, PT, R10, -0x1, RZ ;  /* 0xffffffff0a107810 */ /* 0x000fe40007ffe0ff */
[----:B------:R-:W-:-:S02]  /*3500*/  IADD3 R14, PT, PT, R13, -0x1, RZ ;  /* 0xffffffff0d0e7810 */ /* 0x000fc40007ffe0ff */
[----:B------:R-:W-:Y:S02]  /*3510*/  ISETP.GT.U32.AND P0, PT, R16, 0xfd, PT ;  /* 0x000000fd1000780c */ /* 0x000fe40003f04070 */
[----:B------:R-:W-:Y:S02]  /*3520*/  MOV R15, R3 ;  /* 0x00000003000f7202 */ /* 0x000fe40000000f00 */
[----:B------:R-:W-:-:S13]  /*3530*/  ISETP.GT.U32.OR P0, PT, R14, 0xfd, P0 ;  /* 0x000000fd0e00780c */ /* 0x000fda0000704470 */
[----:B------:R-:W-:Y:S01]  /*3540*/  @!P0 MOV R9, RZ ;  /* 0x000000ff00098202 */ /* 0x000fe20000000f00 */
[----:B------:R-:W-:Y:S06]  /*3550*/  @!P0 BRA `(.L_x_75) ;  /* 0x00000000005c8947 */ /* 0x000fec0003800000 */
[----:B------:R-:W-:Y:S02]  /*3560*/  FSETP.GTU.FTZ.AND P0, PT, |R0|, +INF , PT ;  /* 0x7f8000000000780b */ /* 0x000fe40003f1c200 */
[----:B------:R-:W-:-:S04]  /*3570*/  FSETP.GTU.FTZ.AND P1, PT, |R3|, +INF , PT ;  /* 0x7f8000000300780b */ /* 0x000fc80003f3c200 */
[----:B------:R-:W-:-:S13]  /*3580*/  PLOP3.LUT P0, PT, P0, P1, PT, 0xf8, 0x8f ;  /* 0x00000000008f781c */ /* 0x000fda0000703f70 */
[----:B------:R-:W-:Y:S05]  /*3590*/  @P0 BRA `(.L_x_76) ;  /* 0x00000004004c0947 */ /* 0x000fea0003800000 */
[----:B------:R-:W-:-:S13]  /*35a0*/  LOP3.LUT P0, RZ, R15, 0x7fffffff, R0, 0xc8, !PT ;  /* 0x7fffffff0fff7812 */ /* 0x000fda000780c800 */
[----:B------:R-:W-:Y:S05]  /*35b0*/  @!P0 BRA `(.L_x_77) ;  /* 0x00000004003c8947 */ /* 0x000fea0003800000 */
[C---:B------:R-:W-:Y:S02]  /*35c0*/  FSETP.NEU.FTZ.AND P3, PT, |R0|.reuse, +INF , PT ;  /* 0x7f8000000000780b */ /* 0x040fe40003f7d200 */
[----:B------:R-:W-:Y:S02]  /*35d0*/  FSETP.NEU.FTZ.AND P1, PT, |R3|, +INF , PT ;  /* 0x7f8000000300780b */ /* 0x000fe40003f3d200 */
[----:B------:R-:W-:-:S11]  /*35e0*/  FSETP.NEU.FTZ.AND P0, PT, |R0|, +INF , PT ;  /* 0x7f8000000000780b */ /* 0x000fd60003f1d200 */
[----:B------:R-:W-:Y:S05]  /*35f0*/  @!P1 BRA !P3, `(.L_x_77) ;  /* 0x00000004002c9947 */ /* 0x000fea0005800000 */
[----:B------:R-:W-:-:S04]  /*3600*/  LOP3.LUT P3, RZ, R0, 0x7fffffff, RZ, 0xc0, !PT ;  /* 0x7fffffff00ff7812 */ /* 0x000fc8000786c0ff */
[----:B------:R-:W-:-:S13]  /*3610*/  PLOP3.LUT P1, PT, P1, P3, PT, 0x2f, 0xf2 ;  /* 0x0000000000f2781c */ /* 0x000fda0000f26577 */
[----:B------:R-:W-:Y:S05]  /*3620*/  @P1 BRA `(.L_x_78) ;  /* 0x0000000400181947 */ /* 0x000fea0003800000 */
[----:B------:R-:W-:-:S04]  /*3630*/  LOP3.LUT P1, RZ, R15, 0x7fffffff, RZ, 0xc0, !PT ;  /* 0x7fffffff0fff7812 */ /* 0x000fc8000782c0ff */
[----:B------:R-:W-:-:S13]  /*3640*/  PLOP3.LUT P0, PT, P0, P1, PT, 0x2f, 0xf2 ;  /* 0x0000000000f2781c */ /* 0x000fda0000702577 */
[----:B------:R-:W-:Y:S05]  /*3650*/  @P0 BRA `(.L_x_79) ;  /* 0x0000000400000947 */ /* 0x000fea0003800000 */
[----:B------:R-:W-:Y:S02]  /*3660*/  ISETP.GE.AND P0, PT, R14, RZ, PT ;  /* 0x000000ff0e00720c */ /* 0x000fe40003f06270 */
[----:B------:R-:W-:-:S11]  /*3670*/  ISETP.GE.AND P1, PT, R16, RZ, PT ;  /* 0x000000ff1000720c */ /* 0x000fd60003f26270 */
[----:B------:R-:W-:Y:S01]  /*3680*/  @P0 MOV R9, RZ ;  /* 0x000000ff00090202 */ /* 0x000fe20000000f00 */
[----:B------:R-:W-:Y:S01]  /*3690*/  @!P0 FFMA R0, R0, 1.84467440737095516160e+19, RZ ;  /* 0x5f80000000008823 */ /* 0x000fe200000000ff */
[----:B------:R-:W-:Y:S01]  /*36a0*/  @!P0 MOV R9, 0xffffffc0 ;  /* 0xffffffc000098802 */ /* 0x000fe20000000f00 */
[----:B------:R-:W-:-:S03]  /*36b0*/  @!P1 FFMA R15, R3, 1.84467440737095516160e+19, RZ ;  /* 0x5f800000030f9823 */ /* 0x000fc600000000ff */
[----:B------:R-:W-:-:S07]  /*36c0*/  @!P1 IADD3 R9, PT, PT, R9, 0x40, RZ ;  /* 0x0000004009099810 */ /* 0x000fce0007ffe0ff */
.L_x_75:
[----:B------:R-:W-:Y:S01]  /*36d0*/  LEA R14, R10, 0xc0800000, 0x17 ;  /* 0xc08000000a0e7811 */ /* 0x000fe200078eb8ff */
[----:B------:R-:W-:Y:S01]  /*36e0*/  BSSY.RECONVERGENT B1, `(.L_x_80) ;  /* 0x0000036000017945 */ /* 0x000fe20003800200 */
[----:B------:R-:W-:Y:S02]  /*36f0*/  IADD3 R13, PT, PT, R13, -0x7f, RZ ;  /* 0xffffff810d0d7810 */ /* 0x000fe40007ffe0ff */
[----:B------:R-:W-:-:S03]  /*3700*/  IADD3 R16, PT, PT, -R14, R15, RZ ;  /* 0x0000000f0e107210 */ /* 0x000fc60007ffe1ff */
[C---:B------:R-:W-:Y:S01]  /*3710*/  IMAD R0, R13.reuse, -0x800000, R0 ;  /* 0xff8000000d007824 */ /* 0x040fe200078e0200 */
[----:B------:R0:W1:Y:S01]  /*3720*/  MUFU.RCP R14, R16 ;  /* 0x00000010000e7308 */ /* 0x0000620000001000 */
[----:B------:R-:W-:Y:S01]  /*3730*/  FADD.FTZ R17, -R16, -RZ ;  /* 0x800000ff10117221 */ /* 0x000fe20000010100 */
[----:B0-----:R-:W-:-:S04]  /*3740*/  IADD3 R16, PT, PT, R13, 0x7f, -R10 ;  /* 0x0000007f0d107810 */ /* 0x001fc80007ffe80a */
[----:B------:R-:W-:Y:S01]  /*3750*/  IADD3 R9, PT, PT, R16, R9, RZ ;  /* 0x0000000910097210 */ /* 0x000fe20007ffe0ff */
[----:B-1----:R-:W-:-:S04]  /*3760*/  FFMA R15, R14, R17, 1 ;  /* 0x3f8000000e0f7423 */ /* 0x002fc80000000011 */
[----:B------:R-:W-:-:S04]  /*3770*/  FFMA R15, R14, R15, R14 ;  /* 0x0000000f0e0f7223 */ /* 0x000fc8000000000e */
[----:B------:R-:W-:-:S04]  /*3780*/  FFMA R14, R0, R15, RZ ;  /* 0x0000000f000e7223 */ /* 0x000fc800000000ff */
[----:B------:R-:W-:-:S04]  /*3790*/  FFMA R18, R17, R14, R0 ;  /* 0x0000000e11127223 */ /* 0x000fc80000000000 */
[----:B------:R-:W-:-:S04]  /*37a0*/  FFMA R14, R15, R18, R14 ;  /* 0x000000120f0e7223 */ /* 0x000fc8000000000e */
[----:B------:R-:W-:-:S04]  /*37b0*/  FFMA R17, R17, R14, R0 ;  /* 0x0000000e11117223 */ /* 0x000fc80000000000 */
[----:B------:R-:W-:-:S05]  /*37c0*/  FFMA R0, R15, R17, R14 ;  /* 0x000000110f007223 */ /* 0x000fca000000000e */
[----:B------:R-:W-:-:S04]  /*37d0*/  SHF.R.U32.HI R10, RZ, 0x17, R0 ;  /* 0x00000017ff0a7819 */ /* 0x000fc80000011600 */
[----:B------:R-:W-:-:S04]  /*37e0*/  LOP3.LUT R10, R10, 0xff, RZ, 0xc0, !PT ;  /* 0x000000ff0a0a7812 */ /* 0x000fc800078ec0ff */
[----:B------:R-:W-:-:S04]  /*37f0*/  IADD3 R10, PT, PT, R10, R9, RZ ;  /* 0x000000090a0a7210 */ /* 0x000fc80007ffe0ff */
[----:B------:R-:W-:-:S04]  /*3800*/  IADD3 R13, PT, PT, R10, -0x1, RZ ;  /* 0xffffffff0a0d7810 */ /* 0x000fc80007ffe0ff */
[----:B------:R-:W-:-:S13]  /*3810*/  ISETP.GE.U32.AND P0, PT, R13, 0xfe, PT ;  /* 0x000000fe0d00780c */ /* 0x000fda0003f06070 */
[----:B------:R-:W-:Y:S05]  /*3820*/  @!P0 BRA `(.L_x_81) ;  /* 0x0000000000808947 */ /* 0x000fea0003800000 */
[----:B------:R-:W-:-:S13]  /*3830*/  ISETP.GT.AND P0, PT, R10, 0xfe, PT ;  /* 0x000000fe0a00780c */ /* 0x000fda0003f04270 */
[----:B------:R-:W-:Y:S05]  /*3840*/  @P0 BRA `(.L_x_82) ;  /* 0x00000000006c0947 */ /* 0x000fea0003800000 */
[----:B------:R-:W-:-:S13]  /*3850*/  ISETP.GE.AND P0, PT, R10, 0x1, PT ;  /* 0x000000010a00780c */ /* 0x000fda0003f06270 */
[----:B------:R-:W-:Y:S05]  /*3860*/  @P0 BRA `(.L_x_83) ;  /* 0x0000000000740947 */ /* 0x000fea0003800000 */
[----:B------:R-:W-:Y:S02]  /*3870*/  ISETP.GE.AND P0, PT, R10, -0x18, PT ;  /* 0xffffffe80a00780c */ /* 0x000fe40003f06270 */
[----:B------:R-:W-:-:S11]  /*3880*/  LOP3.LUT R0, R0, 0x80000000, RZ, 0xc0, !PT ;  /* 0x8000000000007812 */ /* 0x000fd600078ec0ff */
[----:B------:R-:W-:Y:S05]  /*3890*/  @!P0 BRA `(.L_x_83) ;  /* 0x0000000000688947 */ /* 0x000fea0003800000 */
[-CC-:B------:R-:W-:Y:S01]  /*38a0*/  FFMA.RZ R9, R15, R17.reuse, R14.reuse ;  /* 0x000000110f097223 */ /* 0x180fe2000000c00e */
[C---:B------:R-:W-:Y:S02]  /*38b0*/  IADD3 R16, PT, PT, R10.reuse, 0x20, RZ ;  /* 0x000000200a107810 */ /* 0x040fe40007ffe0ff */
[C---:B------:R-:W-:Y:S02]  /*38c0*/  ISETP.NE.AND P3, PT, R10.reuse, RZ, PT ;  /* 0x000000ff0a00720c */ /* 0x040fe40003f65270 */
[----:B------:R-:W-:Y:S01]  /*38d0*/  LOP3.LUT R13, R9, 0x7fffff, RZ, 0xc0, !PT ;  /* 0x007fffff090d7812 */ /* 0x000fe200078ec0ff */
[CCC-:B------:R-:W-:Y:S01]  /*38e0*/  FFMA.RP R9, R15.reuse, R17.reuse, R14.reuse ;  /* 0x000000110f097223 */ /* 0x1c0fe2000000800e */
[----:B------:R-:W-:Y:S01]  /*38f0*/  FFMA.RM R14, R15, R17, R14 ;  /* 0x000000110f0e7223 */ /* 0x000fe2000000400e */
[----:B------:R-:W-:Y:S02]  /*3900*/  ISETP.NE.AND P1, PT, R10, RZ, PT ;  /* 0x000000ff0a00720c */ /* 0x000fe40003f25270 */
[----:B------:R-:W-:-:S02]  /*3910*/  LOP3.LUT R13, R13, 0x800000, RZ, 0xfc, !PT ;  /* 0x008000000d0d7812 */ /* 0x000fc400078efcff */
[----:B------:R-:W-:Y:S02]  /*3920*/  IADD3 R10, PT, PT, -R10, RZ, RZ ;  /* 0x000000ff0a0a7210 */ /* 0x000fe40007ffe1ff */
[----:B------:R-:W-:Y:S02]  /*3930*/  SHF.L.U32 R16, R13, R16, RZ ;  /* 0x000000100d107219 */ /* 0x000fe400000006ff */
[----:B------:R-:W-:Y:S02]  /*3940*/  FSETP.NEU.FTZ.AND P0, PT, R9, R14, PT ;  /* 0x0000000e0900720b */ /* 0x000fe40003f1d000 */
[----:B------:R-:W-:Y:S02]  /*3950*/  SEL R10, R10, RZ, P3 ;  /* 0x000000ff0a0a7207 */ /* 0x000fe40001800000 */
[----:B------:R-:W-:Y:S02]  /*3960*/  ISETP.NE.AND P1, PT, R16, RZ, P1 ;  /* 0x000000ff1000720c */ /* 0x000fe40000f25270 */
[----:B------:R-:W-:-:S02]  /*3970*/  SHF.R.U32.HI R10, RZ, R10, R13 ;  /* 0x0000000aff0a7219 */ /* 0x000fc4000001160d */
[----:B------:R-:W-:Y:S02]  /*3980*/  PLOP3.LUT P0, PT, P0, P1, PT, 0xf8, 0x8f ;  /* 0x00000000008f781c */ /* 0x000fe40000703f70 */
[----:B------:R-:W-:Y:S02]  /*3990*/  SHF.R.U32.HI R14, RZ, 0x1, R10 ;  /* 0x00000001ff0e7819 */ /* 0x000fe4000001160a */
[----:B------:R-:W-:-:S04]  /*39a0*/  SEL R9, RZ, 0x1, !P0 ;  /* 0x00000001ff097807 */ /* 0x000fc80004000000 */
[----:B------:R-:W-:-:S04]  /*39b0*/  LOP3.LUT R9, R9, 0x1, R14, 0xf8, !PT ;  /* 0x0000000109097812 */ /* 0x000fc800078ef80e */
[----:B------:R-:W-:-:S04]  /*39c0*/  LOP3.LUT R9, R9, R10, RZ, 0xc0, !PT ;  /* 0x0000000a09097212 */ /* 0x000fc800078ec0ff */
[----:B------:R-:W-:-:S04]  /*39d0*/  IADD3 R9, PT, PT, R14, R9, RZ ;  /* 0x000000090e097210 */ /* 0x000fc80007ffe0ff */
[----:B------:R-:W-:Y:S01]  /*39e0*/  LOP3.LUT R0, R9, R0, RZ, 0xfc, !PT ;  /* 0x0000000009007212 */ /* 0x000fe200078efcff */
[----:B------:R-:W-:Y:S06]  /*39f0*/  BRA `(.L_x_83) ;  /* 0x0000000000107947 */ /* 0x000fec0003800000 */
.L_x_82:
[----:B------:R-:W-:-:S04]  /*3a00*/  LOP3.LUT R0, R0, 0x80000000, RZ, 0xc0, !PT ;  /* 0x8000000000007812 */ /* 0x000fc800078ec0ff */
[----:B------:R-:W-:Y:S01]  /*3a10*/  LOP3.LUT R0, R0, 0x7f800000, RZ, 0xfc, !PT ;  /* 0x7f80000000007812 */ /* 0x000fe200078efcff */
[----:B------:R-:W-:Y:S06]  /*3a20*/  BRA `(.L_x_83) ;  /* 0x0000000000047947 */ /* 0x000fec0003800000 */
.L_x_81:
[----:B------:R-:W-:-:S07]  /*3a30*/  LEA R0, R9, R0, 0x17 ;  /* 0x0000000009007211 */ /* 0x000fce00078eb8ff */
.L_x_83:
[----:B------:R-:W-:Y:S05]  /*3a40*/  BSYNC.RECONVERGENT B1 ;  /* 0x0000000000017941 */ /* 0x000fea0003800200 */
.L_x_80:
[----:B------:R-:W-:Y:S05]  /*3a50*/  BRA `(.L_x_84) ;  /* 0x0000000000207947 */ /* 0x000fea0003800000 */
.L_x_79:
[----:B------:R-:W-:-:S04]  /*3a60*/  LOP3.LUT R0, R15, 0x80000000, R0, 0x48, !PT ;  /* 0x800000000f007812 */ /* 0x000fc800078e4800 */
[----:B------:R-:W-:Y:S01]  /*3a70*/  LOP3.LUT R0, R0, 0x7f800000, RZ, 0xfc, !PT ;  /* 0x7f80000000007812 */ /* 0x000fe200078efcff */
[----:B------:R-:W-:Y:S06]  /*3a80*/  BRA `(.L_x_84) ;  /* 0x0000000000147947 */ /* 0x000fec0003800000 */
.L_x_78:
[----:B------:R-:W-:Y:S01]  /*3a90*/  LOP3.LUT R0, R15, 0x80000000, R0, 0x48, !PT ;  /* 0x800000000f007812 */ /* 0x000fe200078e4800 */
[----:B------:R-:W-:Y:S06]  /*3aa0*/  BRA `(.L_x_84) ;  /* 0x00000000000c7947 */ /* 0x000fec0003800000 */
.L_x_77:
[----:B------:R-:W0:Y:S01]  /*3ab0*/  MUFU.RSQ R0, -QNAN ;  /* 0xffc0000000007908 */ /* 0x000e220000001400 */
[----:B------:R-:W-:Y:S05]  /*3ac0*/  BRA `(.L_x_84) ;  /* 0x0000000000047947 */ /* 0x000fea0003800000 */
.L_x_76:
[----:B------:R-:W-:-:S07]  /*3ad0*/  FADD.FTZ R0, R0, R3 ;  /* 0x0000000300007221 */ /* 0x000fce0000010000 */
.L_x_84:
[----:B------:R-:W-:Y:S05]  /*3ae0*/  BSYNC.RECONVERGENT B0 ;  /* 0x0000000000007941 */ /* 0x000fea0003800200 */
.L_x_74:
[----:B------:R-:W-:Y:S01]  /*3af0*/  HFMA2 R13, -RZ, RZ, 0, 0 ;  /* 0x00000000ff0d7431 */ /* 0x000fe200000001ff */
[----:B0-----:R-:W-:-:S03]  /*3b00*/  MOV R9, R0 ;  /* 0x0000000000097202 */ /* 0x001fc60000000f00 */
[----:B------:R-:W-:Y:S05]  /*3b10*/  RET.REL.NODEC R12 `(_Z7softmaxPfii) ;  /* 0xffffffc40c387950 */ /* 0x000fea0003c3ffff */
.L_x_85:
[----:B------:R-:W-:-:S00]  /*3b20*/  BRA `(.L_x_85) ;  /* 0xfffffffc00fc7947 */ /* 0x000fc0000383ffff */
[----:B------:R-:W-:-:S00]  /*3b30*/  NOP ;  /* 0x0000000000007918 */ /* 0x000fc00000000000 */
        /* <DEDUP_REMOVED lines=12> */
.L_x_104:


//--------------------- .text._Z14addBiasAndReLUPfS_ii --------------------------
	.section	.text._Z14addBiasAndReLUPfS_ii,"ax",@progbits
	.align	128
        .global         _Z14addBiasAndReLUPfS_ii
        .type           _Z14addBiasAndReLUPfS_ii,@function
        .size           _Z14addBiasAndReLUPfS_ii,(.L_x_106 - _Z14addBiasAndReLUPfS_ii)
        .other          _Z14addBiasAndReLUPfS_ii,@"STO_CUDA_ENTRY STV_DEFAULT"
_Z14addBiasAndReLUPfS_ii:
.text._Z14addBiasAndReLUPfS_ii:
[----:B------:R-:W-:Y:S01]  /*0000*/  LDC R1, c[0x0][0x37c] ;  /* 0x0000df00ff017b82 */ /* 0x000fe20000000800 */
[----:B------:R-:W0:Y:S07]  /*0010*/  S2R R0, SR_TID.X ;  /* 0x0000000000007919 */ /* 0x000e2e0000002100 */
[----:B------:R-:W0:Y:S08]  /*0020*/  S2UR UR4, SR_CTAID.X ;  /* 0x00000000000479c3 */ /* 0x000e300000002500 */
[----:B------:R-:W0:Y:S08]  /*0030*/  LDC R9, c[0x0][0x360] ;  /* 0x0000d800ff097b82 */ /* 0x000e300000000800 */
[----:B------:R-:W1:Y:S01]  /*0040*/  LDC.64 R2, c[0x0][0x390] ;  /* 0x0000e400ff027b82 */ /* 0x000e620000000a00 */
[----:B0-----:R-:W-:-:S02]  /*0050*/  IMAD R9, R9, UR4, R0 ;  /* 0x0000000409097c24 */ /* 0x001fc4000f8e0200 */
[----:B-1----:R-:W-:-:S05]  /*0060*/  IMAD R2, R3, R2, RZ ;  /* 0x0000000203027224 */ /* 0x002fca00078e02ff */
[----:B------:R-:W-:-:S13]  /*0070*/  ISETP.GE.AND P0, PT, R9, R2, PT ;  /* 0x000000020900720c */ /* 0x000fda0003f06270 */
[----:B------:R-:W-:Y:S05]  /*0080*/  @P0 EXIT ;  /* 0x000000000000094d */ /* 0x000fea0003800000 */
[----:B------:R-:W-:Y:S01]  /*0090*/  IABS R11, R3 ;  /* 0x00000003000b7213 */ /* 0x000fe20000000000 */
[----:B------:R-:W0:Y:S01]  /*00a0*/  LDCU.64 UR4, c[0x0][0x358] ;  /* 0x00006b00ff0477ac */ /* 0x000e220008000a00 */
[----:B------:R-:W-:Y:S02]  /*00b0*/  ISETP.GE.AND P2, PT, R9, RZ, PT ;  /* 0x000000ff0900720c */ /* 0x000fe40003f46270 */
[----:B------:R-:W1:Y:S08]  /*00c0*/  I2F.RP R0, R11 ;  /* 0x0000000b00007306 */ /* 0x000e700000209400 */
[----:B-1----:R-:W1:Y:S02]  /*00d0*/  MUFU.RCP R0, R0 ;  /* 0x0000000000007308 */ /* 0x002e640000001000 */
[----:B-1----:R-:W-:-:S06]  /*00e0*/  IADD3 R4, PT, PT, R0, 0xffffffe, RZ ;  /* 0x0ffffffe00047810 */ /* 0x002fcc0007ffe0ff */
[----:B------:R1:W2:Y:S02]  /*00f0*/  F2I.FTZ.U32.TRUNC.NTZ R5, R4 ;  /* 0x0000000400057305 */ /* 0x0002a4000021f000 */
[----:B-1----:R-:W-:Y:S01]  /*0100*/  IMAD.MOV.U32 R4, RZ, RZ, RZ ;  /* 0x000000ffff047224 */ /* 0x002fe200078e00ff */
[----:B--2---:R-:W-:-:S05]  /*0110*/  IADD3 R2, PT, PT, RZ, -R5, RZ ;  /* 0x80000005ff027210 */ /* 0x004fca0007ffe0ff */
[----:B------:R-:W-:Y:S01]  /*0120*/  IMAD R7, R2, R11, RZ ;  /* 0x0000000b02077224 */ /* 0x000fe200078e02ff */
[----:B------:R-:W-:-:S03]  /*0130*/  IABS R2, R9 ;  /* 0x0000000900027213 */ /* 0x000fc60000000000 */
[----:B------:R-:W-:Y:S02]  /*0140*/  IMAD.HI.U32 R5, R5, R7, R4 ;  /* 0x0000000705057227 */ /* 0x000fe400078e0004 */
[----:B------:R-:W1:Y:S04]  /*0150*/  LDC.64 R6, c[0x0][0x388] ;  /* 0x0000e200ff067b82 */ /* 0x000e680000000a00 */
[----:B------:R-:W-:-:S05]  /*0160*/  IMAD.HI.U32 R5, R5, R2, RZ ;  /* 0x0000000205057227 */ /* 0x000fca00078e00ff */
[----:B------:R-:W-:-:S05]  /*0170*/  IADD3 R5, PT, PT, -R5, RZ, RZ ;  /* 0x000000ff05057210 */ /* 0x000fca0007ffe1ff */
[C---:B------:R-:W-:Y:S02]  /*0180*/  IMAD R0, R11.reuse, R5, R2 ;  /* 0x000000050b007224 */ /* 0x040fe400078e0202 */
[----:B------:R-:W2:Y:S03]  /*0190*/  LDC.64 R4, c[0x0][0x380] ;  /* 0x0000e000ff047b82 */ /* 0x000ea60000000a00 */
[----:B------:R-:W-:-:S13]  /*01a0*/  ISETP.GT.U32.AND P0, PT, R11, R0, PT ;  /* 0x000000000b00720c */ /* 0x000fda0003f04070 */
[----:B------:R-:W-:Y:S01]  /*01b0*/  @!P0 IMAD.IADD R0, R0, 0x1, -R11 ;  /* 0x0000000100008824 */ /* 0x000fe200078e0a0b */
[----:B------:R-:W-:-:S04]  /*01c0*/  ISETP.NE.AND P0, PT, R3, RZ, PT ;  /* 0x000000ff0300720c */ /* 0x000fc80003f05270 */
[----:B------:R-:W-:Y:S01]  /*01d0*/  ISETP.GT.U32.AND P1, PT, R11, R0, PT ;  /* 0x000000000b00720c */ /* 0x000fe20003f24070 */
[----:B--2---:R-:W-:-:S12]  /*01e0*/  IMAD.WIDE R4, R9, 0x4, R4 ;  /* 0x0000000409047825 */ /* 0x004fd800078e0204 */
[----:B------:R-:W-:-:S05]  /*01f0*/  @!P1 IADD3 R0, PT, PT, R0, -R11, RZ ;  /* 0x8000000b00009210 */ /* 0x000fca0007ffe0ff */
[----:B------:R-:W-:Y:S01]  /*0200*/  @!P2 IMAD.MOV R0, RZ, RZ, -R0 ;  /* 0x000000ffff00a224 */ /* 0x000fe200078e0a00 */
[----:B------:R-:W-:-:S05]  /*0210*/  @!P0 LOP3.LUT R0, RZ, R3, RZ, 0x33, !PT ;  /* 0x00000003ff008212 */ /* 0x000fca00078e33ff */
[----:B-1----:R-:W-:Y:S02]  /*0220*/  IMAD.WIDE R2, R0, 0x4, R6 ;  /* 0x0000000400027825 */ /* 0x002fe400078e0206 */
[----:B0-----:R-:W2:Y:S04]  /*0230*/  LDG.E R7, desc[UR4][R4.64] ;  /* 0x0000000404077981 */ /* 0x001ea8000c1e1900 */
[----:B------:R-:W2:Y:S02]  /*0240*/  LDG.E R2, desc[UR4][R2.64] ;  /* 0x0000000402027981 */ /* 0x000ea4000c1e1900 */
[----:B--2---:R-:W-:-:S05]  /*0250*/  FADD R7, R2, R7 ;  /* 0x0000000702077221 */ /* 0x004fca0000000000 */
[----:B------:R-:W-:-:S05]  /*0260*/  FMNMX R7, RZ, R7, !PT ;  /* 0x00000007ff077209 */ /* 0x000fca0007800000 */
[----:B------:R-:W-:Y:S01]  /*0270*/  STG.E desc[UR4][R4.64], R7 ;  /* 0x0000000704007986 */ /* 0x000fe2000c101904 */
[----:B------:R-:W-:Y:S05]  /*0280*/  EXIT ;  /* 0x000000000000794d */ /* 0x000fea0003800000 */
.L_x_86:
        /* <DEDUP_REMOVED lines=15> */
.L_x_106:


//--------------------- .text._Z6matMulPfS_S_iii  --------------------------
	.section	.text._Z6matMulPfS_S_iii,"ax",@progbits
	.align	128
        .global         _Z6matMulPfS_S_iii
        .type           _Z6matMulPfS_S_iii,@function
        .size           _Z6matMulPfS_S_iii,(.L_x_107 - _Z6matMulPfS_S_iii)
        .other          _Z6matMulPfS_S_iii,@"STO_CUDA_ENTRY STV_DEFAULT"
_Z6matMulPfS_S_iii:
.text._Z6matMulPfS_S_iii:
[----:B------:R-:W-:Y:S01]  /*0000*/  LDC R1, c[0x0][0x37c] ;  /* 0x0000df00ff017b82 */ /* 0x000fe20000000800 */
[----:B------:R-:W0:Y:S07]  /*0010*/  S2R R5, SR_TID.X ;  /* 0x0000000000057919 */ /* 0x000e2e0000002100 */
[----:B------:R-:W1:Y:S01]  /*0020*/  LDC R16, c[0x0][0x364] ;  /* 0x0000d900ff107b82 */ /* 0x000e620000000800 */
[----:B------:R-:W2:Y:S01]  /*0030*/  LDCU UR6, c[0x0][0x398] ;  /* 0x00007300ff0677ac */ /* 0x000ea20008000800 */
[----:B------:R-:W1:Y:S06]  /*0040*/  S2R R3, SR_TID.Y ;  /* 0x0000000000037919 */ /* 0x000e6c0000002200 */
[----:B------:R-:W0:Y:S08]  /*0050*/  S2UR UR5, SR_CTAID.X ;  /* 0x00000000000579c3 */ /* 0x000e300000002500 */
[----:B------:R-:W0:Y:S08]  /*0060*/  LDC R0, c[0x0][0x360] ;  /* 0x0000d800ff007b82 */ /* 0x000e300000000800 */
[----:B------:R-:W1:Y:S08]  /*0070*/  S2UR UR4, SR_CTAID.Y ;  /* 0x00000000000479c3 */ /* 0x000e700000002600 */
[----:B------:R-:W3:Y:S01]  /*0080*/  LDC R17, c[0x0][0x3a0] ;  /* 0x0000e800ff117b82 */ /* 0x000ee20000000800 */
[----:B0-----:R-:W-:-:S02]  /*0090*/  IMAD R0, R0, UR5, R5 ;  /* 0x0000000500007c24 */ /* 0x001fc4000f8e0205 */
[----:B-1----:R-:W-:-:S03]  /*00a0*/  IMAD R16, R16, UR4, R3 ;  /* 0x0000000410107c24 */ /* 0x002fc6000f8e0203 */
[----:B---3--:R-:W-:-:S04]  /*00b0*/  ISETP.GE.AND P0, PT, R0, R17, PT ;  /* 0x000000110000720c */ /* 0x008fc80003f06270 */
[----:B--2---:R-:W-:-:S13]  /*00c0*/  ISETP.GE.OR P0, PT, R16, UR6, P0 ;  /* 0x0000000610007c0c */ /* 0x004fda0008706670 */
[----:B------:R-:W-:Y:S05]  /*00d0*/  @P0 EXIT ;  /* 0x000000000000094d */ /* 0x000fea0003800000 */
[----:B------:R-:W0:Y:S01]  /*00e0*/  LDC R19, c[0x0][0x39c] ;  /* 0x0000e700ff137b82 */ /* 0x000e220000000800 */
[----:B------:R-:W1:Y:S01]  /*00f0*/  LDCU.64 UR4, c[0x0][0x358] ;  /* 0x00006b00ff0477ac */ /* 0x000e620008000a00 */
[----:B------:R-:W-:Y:S01]  /*0100*/  HFMA2 R24, -RZ, RZ, 0, 0 ;  /* 0x00000000ff187431 */ /* 0x000fe200000001ff */
[----:B0-----:R-:W-:-:S13]  /*0110*/  ISETP.GE.AND P0, PT, R19, 0x1, PT ;  /* 0x000000011300780c */ /* 0x001fda0003f06270 */
[----:B-1----:R-:W-:Y:S05]  /*0120*/  @!P0 BRA `(.L_x_87) ;  /* 0x0000000400e08947 */ /* 0x002fea0003800000 */
[C---:B------:R-:W-:Y:S01]  /*0130*/  ISETP.GE.U32.AND P1, PT, R19.reuse, 0x8, PT ;  /* 0x000000081300780c */ /* 0x040fe20003f26070 */
[----:B------:R-:W-:Y:S01]  /*0140*/  IMAD R20, R16, R19, RZ ;  /* 0x0000001310147224 */ /* 0x000fe200078e02ff */
[----:B------:R-:W-:Y:S02]  /*0150*/  LOP3.LUT R27, R19, 0x7, RZ, 0xc0, !PT ;  /* 0x00000007131b7812 */ /* 0x000fe400078ec0ff */
[----:B------:R-:W-:Y:S02]  /*0160*/  MOV R24, RZ ;  /* 0x000000ff00187202 */ /* 0x000fe40000000f00 */
[----:B------:R-:W-:Y:S02]  /*0170*/  ISETP.NE.AND P0, PT, R27, RZ, PT ;  /* 0x000000ff1b00720c */ /* 0x000fe40003f05270 */
[----:B------:R-:W-:-:S05]  /*0180*/  MOV R21, RZ ;  /* 0x000000ff00157202 */ /* 0x000fca0000000f00 */
[----:B------:R-:W-:Y:S06]  /*0190*/  @!P1 BRA `(.L_x_88) ;  /* 0x0000000000c49947 */ /* 0x000fec0003800000 */
[----:B------:R-:W0:Y:S01]  /*01a0*/  LDC.64 R2, c[0x0][0x380] ;  /* 0x0000e000ff027b82 */ /* 0x000e220000000a00 */
[----:B------:R-:W-:Y:S02]  /*01b0*/  LOP3.LUT R21, R19, 0x7ffffff8, RZ, 0xc0, !PT ;  /* 0x7ffffff813157812 */ /* 0x000fe400078ec0ff */
[----:B------:R-:W-:Y:S02]  /*01c0*/  MOV R24, RZ ;  /* 0x000000ff00187202 */ /* 0x000fe40000000f00 */
[----:B------:R-:W-:Y:S02]  /*01d0*/  MOV R18, R0 ;  /* 0x0000000000127202 */ /* 0x000fe40000000f00 */
[----:B------:R-:W-:Y:S01]  /*01e0*/  IADD3 R22, PT, PT, -R21, RZ, RZ ;  /* 0x000000ff15167210 */ /* 0x000fe20007ffe1ff */
[----:B0-----:R-:W-:-:S03]  /*01f0*/  IMAD.WIDE.U32 R2, R20, 0x4, R2 ;  /* 0x0000000414027825 */ /* 0x001fc600078e0002 */
[----:B------:R-:W-:-:S04]  /*0200*/  IADD3 R4, P1, PT, R2, 0x10, RZ ;  /* 0x0000001002047810 */ /* 0x000fc80007f3e0ff */
[----:B------:R-:W-:-:S09]  /*0210*/  IADD3.X R5, PT, PT, RZ, R3, RZ, P1, !PT ;  /* 0x00000003ff057210 */ /* 0x000fd20000ffe4ff */
.L_x_89:
[----:B------:R-:W0:Y:S01]  /*0220*/  LDC.64 R14, c[0x0][0x388] ;  /* 0x0000e200ff0e7b82 */ /* 0x000e220000000a00 */
[----:B------:R-:W-:Y:S02]  /*0230*/  MOV R2, R4 ;  /* 0x0000000400027202 */ /* 0x000fe40000000f00 */
[----:B------:R-:W-:-:S05]  /*0240*/  MOV R3, R5 ;  /* 0x0000000500037202 */ /* 0x000fca0000000f00 */
[----:B------:R-:W2:Y:S04]  /*0250*/  LDG.E R25, desc[UR4][R2.64+-0x10] ;  /* 0xfffff00402197981 */ /* 0x000ea8000c1e1900 */
[----:B------:R-:W3:Y:S04]  /*0260*/  LDG.E R23, desc[UR4][R2.64+-0xc] ;  /* 0xfffff40402177981 */ /* 0x000ee8000c1e1900 */
[----:B------:R-:W4:Y:S04]  /*0270*/  LDG.E R29, desc[UR4][R2.64+-0x8] ;  /* 0xfffff804021d7981 */ /* 0x000f28000c1e1900 */
[----:B------:R-:W5:Y:S01]  /*0280*/  LDG.E R28, desc[UR4][R2.64+-0x4] ;  /* 0xfffffc04021c7981 */ /* 0x000f62000c1e1900 */
[----:B0-----:R-:W-:-:S05]  /*0290*/  IMAD.WIDE R14, R18, 0x4, R14 ;  /* 0x00000004120e7825 */ /* 0x001fca00078e020e */
[----:B------:R0:W2:Y:S01]  /*02a0*/  LDG.E R26, desc[UR4][R14.64] ;  /* 0x000000040e1a7981 */ /* 0x0000a2000c1e1900 */
[----:B------:R-:W-:-:S04]  /*02b0*/  IMAD.WIDE R12, R17, 0x4, R14 ;  /* 0x00000004110c7825 */ /* 0x000fc800078e020e */
[C---:B------:R-:W-:Y:S02]  /*02c0*/  IMAD.WIDE R4, R17.reuse, 0x4, R12 ;  /* 0x0000000411047825 */ /* 0x040fe400078e020c */
[----:B------:R-:W3:Y:S02]  /*02d0*/  LDG.E R12, desc[UR4][R12.64] ;  /* 0x000000040c0c7981 */ /* 0x000ee4000c1e1900 */
[C---:B------:R-:W-:Y:S02]  /*02e0*/  IMAD.WIDE R8, R17.reuse, 0x4, R4 ;  /* 0x0000000411087825 */ /* 0x040fe400078e0204 */
[----:B------:R-:W4:Y:S02]  /*02f0*/  LDG.E R4, desc[UR4][R4.64] ;  /* 0x0000000404047981 */ /* 0x000f24000c1e1900 */
[C---:B------:R-:W-:Y:S02]  /*0300*/  IMAD.WIDE R6, R17.reuse, 0x4, R8 ;  /* 0x0000000411067825 */ /* 0x040fe400078e0208 */
[----:B------:R-:W5:Y:S02]  /*0310*/  LDG.E R8, desc[UR4][R8.64] ;  /* 0x0000000408087981 */ /* 0x000f64000c1e1900 */
[----:B------:R-:W-:-:S02]  /*0320*/  IMAD.WIDE R10, R17, 0x4, R6 ;  /* 0x00000004110a7825 */ /* 0x000fc400078e0206 */
[----:B------:R-:W5:Y:S04]  /*0330*/  LDG.E R5, desc[UR4][R2.64] ;  /* 0x0000000402057981 */ /* 0x000f68000c1e1900 */
[----:B------:R-:W5:Y:S01]  /*0340*/  LDG.E R6, desc[UR4][R6.64] ;  /* 0x0000000406067981 */ /* 0x000f62000c1e1900 */
[----:B0-----:R-:W-:-:S03]  /*0350*/  IMAD.WIDE R14, R17, 0x4, R10 ;  /* 0x00000004110e7825 */ /* 0x001fc600078e020a */
[----:B------:R-:W5:Y:S04]  /*0360*/  LDG.E R10, desc[UR4][R10.64] ;  /* 0x000000040a0a7981 */ /* 0x000f68000c1e1900 */
[----:B------:R-:W5:Y:S04]  /*0370*/  LDG.E R13, desc[UR4][R14.64] ;  /* 0x000000040e0d7981 */ /* 0x000f68000c1e1900 */
[----:B------:R-:W5:Y:S04]  /*0380*/  LDG.E R7, desc[UR4][R2.64+0x4] ;  /* 0x0000040402077981 */ /* 0x000f68000c1e1900 */
[----:B------:R-:W5:Y:S01]  /*0390*/  LDG.E R9, desc[UR4][R2.64+0xc] ;  /* 0x00000c0402097981 */ /* 0x000f62000c1e1900 */
[----:B--2---:R-:W-:Y:S01]  /*03a0*/  FFMA R26, R25, R26, R24 ;  /* 0x0000001a191a7223 */ /* 0x004fe20000000018 */
[----:B------:R-:W-:-:S02]  /*03b0*/  IMAD.WIDE R24, R17, 0x4, R14 ;  /* 0x0000000411187825 */ /* 0x000fc400078e020e */
[----:B------:R-:W2:Y:S04]  /*03c0*/  LDG.E R14, desc[UR4][R2.64+0x8] ;  /* 0x00000804020e7981 */ /* 0x000ea8000c1e1900 */
[----:B------:R-:W2:Y:S01]  /*03d0*/  LDG.E R24, desc[UR4][R24.64] ;  /* 0x0000000418187981 */ /* 0x000ea2000c1e1900 */
[----:B---3--:R-:W-:Y:S01]  /*03e0*/  FFMA R12, R23, R12, R26 ;  /* 0x0000000c170c7223 */ /* 0x008fe2000000001a */
[----:B------:R-:W-:-:S03]  /*03f0*/  IADD3 R22, PT, PT, R22, 0x8, RZ ;  /* 0x0000000816167810 */ /* 0x000fc60007ffe0ff */
[----:B----4-:R-:W-:Y:S01]  /*0400*/  FFMA R29, R29, R4, R12 ;  /* 0x000000041d1d7223 */ /* 0x010fe2000000000c */
[----:B------:R-:W-:-:S03]  /*0410*/  ISETP.NE.AND P1, PT, R22, RZ, PT ;  /* 0x000000ff1600720c */ /* 0x000fc60003f25270 */
[----:B-----5:R-:W-:Y:S01]  /*0420*/  FFMA R8, R28, R8, R29 ;  /* 0x000000081c087223 */ /* 0x020fe2000000001d */
[----:B------:R-:W-:-:S03]  /*0430*/  IADD3 R4, P2, PT, R2, 0x20, RZ ;  /* 0x0000002002047810 */ /* 0x000fc60007f5e0ff */
[----:B------:R-:W-:Y:S01]  /*0440*/  FFMA R6, R5, R6, R8 ;  /* 0x0000000605067223 */ /* 0x000fe20000000008 */
[----:B------:R-:W-:Y:S02]  /*0450*/  IADD3.X R5, PT, PT, RZ, R3, RZ, P2, !PT ;  /* 0x00000003ff057210 */ /* 0x000fe400017fe4ff */
[----:B------:R-:W-:Y:S01]  /*0460*/  LEA R18, R17, R18, 0x3 ;  /* 0x0000001211127211 */ /* 0x000fe200078e18ff */
[----:B------:R-:W-:-:S04]  /*0470*/  FFMA R7, R7, R10, R6 ;  /* 0x0000000a07077223 */ /* 0x000fc80000000006 */
[----:B--2---:R-:W-:-:S04]  /*0480*/  FFMA R14, R14, R13, R7 ;  /* 0x0000000d0e0e7223 */ /* 0x004fc80000000007 */
[----:B------:R-:W-:Y:S01]  /*0490*/  FFMA R24, R9, R24, R14 ;  /* 0x0000001809187223 */ /* 0x000fe2000000000e */
[----:B------:R-:W-:Y:S06]  /*04a0*/  @P1 BRA `(.L_x_89) ;  /* 0xfffffffc005c1947 */ /* 0x000fec000383ffff */
.L_x_88:
[----:B------:R-:W-:Y:S05]  /*04b0*/  @!P0 BRA `(.L_x_87) ;  /* 0x0000000000fc8947 */ /* 0x000fea0003800000 */
[----:B------:R-:W-:Y:S02]  /*04c0*/  ISETP.GE.U32.AND P1, PT, R27, 0x4, PT ;  /* 0x000000041b00780c */ /* 0x000fe40003f26070 */
[----:B------:R-:W-:-:S04]  /*04d0*/  LOP3.LUT R14, R19, 0x3, RZ, 0xc0, !PT ;  /* 0x00000003130e7812 */ /* 0x000fc800078ec0ff */
[----:B------:R-:W-:-:S07]  /*04e0*/  ISETP.NE.AND P0, PT, R14, RZ, PT ;  /* 0x000000ff0e00720c */ /* 0x000fce0003f05270 */
[----:B------:R-:W-:Y:S06]  /*04f0*/  @!P1 BRA `(.L_x_90) ;  /* 0x00000000006c9947 */ /* 0x000fec0003800000 */
[----:B------:R-:W0:Y:S01]  /*0500*/  LDC.64 R4, c[0x0][0x388] ;  /* 0x0000e200ff047b82 */ /* 0x000e220000000a00 */
[----:B------:R-:W1:Y:S01]  /*0510*/  LDCU.64 UR6, c[0x0][0x380] ;  /* 0x00007000ff0677ac */ /* 0x000e620008000a00 */
[----:B------:R-:W-:Y:S01]  /*0520*/  IMAD R7, R21, R17, R0 ;  /* 0x0000001115077224 */ /* 0x000fe200078e0200 */
[CC--:B------:R-:W-:Y:S02]  /*0530*/  IADD3 R3, PT, PT, R20.reuse, R21.reuse, RZ ;  /* 0x0000001514037210 */ /* 0x0c0fe40007ffe0ff */
[----:B------:R-:W-:-:S03]  /*0540*/  IADD3 R8, P1, PT, R20, R21, RZ ;  /* 0x0000001514087210 */ /* 0x000fc60007f3e0ff */
[----:B------:R-:W2:Y:S01]  /*0550*/  LDC.64 R12, c[0x0][0x380] ;  /* 0x0000e000ff0c7b82 */ /* 0x000ea20000000a00 */
[----:B0-----:R-:W-:-:S04]  /*0560*/  IMAD.WIDE R4, R7, 0x4, R4 ;  /* 0x0000000407047825 */ /* 0x001fc800078e0204 */
[----:B------:R-:W-:Y:S02]  /*0570*/  IMAD.WIDE R6, R17, 0x4, R4 ;  /* 0x0000000411067825 */ /* 0x000fe400078e0204 */
[----:B------:R-:W3:Y:S02]  /*0580*/  LDG.E R4, desc[UR4][R4.64] ;  /* 0x0000000404047981 */ /* 0x000ee4000c1e1900 */
[----:B--2---:R-:W-:Y:S01]  /*0590*/  IMAD.WIDE.U32 R12, R3, 0x4, R12 ;  /* 0x00000004030c7825 */ /* 0x004fe200078e000c */
[----:B------:R-:W-:Y:S02]  /*05a0*/  IADD3.X R3, PT, PT, RZ, RZ, RZ, P1, !PT ;  /* 0x000000ffff037210 */ /* 0x000fe40000ffe4ff */
[----:B-1----:R-:W-:-:S03]  /*05b0*/  LEA R2, P1, R8, UR6, 0x2 ;  /* 0x0000000608027c11 */ /* 0x002fc6000f8210ff */
[----:B------:R-:W3:Y:S01]  /*05c0*/  LDG.E R13, desc[UR4][R12.64] ;  /* 0x000000040c0d7981 */ /* 0x000ee2000c1e1900 */
[----:B------:R-:W-:Y:S01]  /*05d0*/  LEA.HI.X R3, R8, UR7, R3, 0x2, P1 ;  /* 0x0000000708037c11 */ /* 0x000fe200088f1403 */
[C---:B------:R-:W-:Y:S02]  /*05e0*/  IMAD.WIDE R8, R17.reuse, 0x4, R6 ;  /* 0x0000000411087825 */ /* 0x040fe400078e0206 */
[----:B------:R-:W2:Y:S04]  /*05f0*/  LDG.E R6, desc[UR4][R6.64] ;  /* 0x0000000406067981 */ /* 0x000ea8000c1e1900 */
[----:B------:R-:W2:Y:S01]  /*0600*/  LDG.E R15, desc[UR4][R2.64+0x4] ;  /* 0x00000404020f7981 */ /* 0x000ea2000c1e1900 */
[----:B------:R-:W-:-:S03]  /*0610*/  IMAD.WIDE R10, R17, 0x4, R8 ;  /* 0x00000004110a7825 */ /* 0x000fc600078e0208 */
[----:B------:R-:W4:Y:S04]  /*0620*/  LDG.E R22, desc[UR4][R8.64] ;  /* 0x0000000408167981 */ /* 0x000f28000c1e1900 */
[----:B------:R-:W4:Y:S04]  /*0630*/  LDG.E R18, desc[UR4][R2.64+0x8] ;  /* 0x0000080402127981 */ /* 0x000f28000c1e1900 */
[----:B------:R-:W5:Y:S04]  /*0640*/  LDG.E R26, desc[UR4][R2.64+0xc] ;  /* 0x00000c04021a7981 */ /* 0x000f68000c1e1900 */
[----:B------:R-:W5:Y:S01]  /*0650*/  LDG.E R10, desc[UR4][R10.64] ;  /* 0x000000040a0a7981 */ /* 0x000f62000c1e1900 */
[----:B------:R-:W-:Y:S01]  /*0660*/  IADD3 R21, PT, PT, R21, 0x4, RZ ;  /* 0x0000000415157810 */ /* 0x000fe20007ffe0ff */
[----:B---3--:R-:W-:-:S04]  /*0670*/  FFMA R24, R13, R4, R24 ;  /* 0x000000040d187223 */ /* 0x008fc80000000018 */
[----:B--2---:R-:W-:-:S04]  /*0680*/  FFMA R15, R15, R6, R24 ;  /* 0x000000060f0f7223 */ /* 0x004fc80000000018 */
[----:B----4-:R-:W-:-:S04]  /*0690*/  FFMA R15, R18, R22, R15 ;  /* 0x00000016120f7223 */ /* 0x010fc8000000000f */
[----:B-----5:R-:W-:-:S07]  /*06a0*/  FFMA R24, R26, R10, R15 ;  /* 0x0000000a1a187223 */ /* 0x020fce000000000f */
.L_x_90:
[----:B------:R-:W-:Y:S05]  /*06b0*/  @!P0 BRA `(.L_x_87) ;  /* 0x00000000007c8947 */ /* 0x000fea0003800000 */
[----:B------:R-:W-:Y:S01]  /*06c0*/  ISETP.NE.AND P1, PT, R14, 0x1, PT ;  /* 0x000000010e00780c */ /* 0x000fe20003f25270 */
[----:B------:R-:W0:Y:S01]  /*06d0*/  LDC.64 R10, c[0x0][0x380] ;  /* 0x0000e000ff0a7b82 */ /* 0x000e220000000a00 */
[----:B------:R-:W-:-:S04]  /*06e0*/  LOP3.LUT R19, R19, 0x1, RZ, 0xc0, !PT ;  /* 0x0000000113137812 */ /* 0x000fc800078ec0ff */
[----:B------:R-:W-:-:S03]  /*06f0*/  ISETP.NE.U32.AND P0, PT, R19, 0x1, PT ;  /* 0x000000011300780c */ /* 0x000fc60003f05070 */
[----:B------:R-:W1:Y:S04]  /*0700*/  LDC.64 R8, c[0x0][0x388] ;  /* 0x0000e200ff087b82 */ /* 0x000e680000000a00 */
[CC--:B------:R-:W-:Y:S02]  /*0710*/  @P1 IADD3 R13, PT, PT, R20.reuse, R21.reuse, RZ ;  /* 0x00000015140d1210 */ /* 0x0c0fe40007ffe0ff */
[----:B------:R-:W-:Y:S02]  /*0720*/  @P1 IADD3 R12, P2, PT, R20, R21, RZ ;  /* 0x00000015140c1210 */ /* 0x000fe40007f5e0ff */
[----:B------:R-:W2:Y:S02]  /*0730*/  @P1 LDC.64 R2, c[0x0][0x380] ;  /* 0x0000e000ff021b82 */ /* 0x000ea40000000a00 */
[----:B------:R-:W-:-:S06]  /*0740*/  @P1 IADD3.X R14, PT, PT, RZ, RZ, RZ, P2, !PT ;  /* 0x000000ffff0e1210 */ /* 0x000fcc00017fe4ff */
[----:B------:R-:W3:Y:S01]  /*0750*/  LDC.64 R4, c[0x0][0x380] ;  /* 0x0000e000ff047b82 */ /* 0x000ee20000000a00 */
[----:B0-----:R-:W-:-:S04]  /*0760*/  @P1 IMAD.WIDE.U32 R10, R13, 0x4, R10 ;  /* 0x000000040d0a1825 */ /* 0x001fc800078e000a */
[C---:B------:R-:W-:Y:S01]  /*0770*/  @P1 IMAD R13, R21.reuse, R17, R0 ;  /* 0x00000011150d1224 */ /* 0x040fe200078e0200 */
[----:B------:R-:W-:Y:S01]  /*0780*/  @P1 IADD3 R21, PT, PT, R21, 0x2, RZ ;  /* 0x0000000215151810 */ /* 0x000fe20007ffe0ff */
[----:B------:R-:W4:Y:S01]  /*0790*/  @P1 LDG.E R11, desc[UR4][R10.64] ;  /* 0x000000040a0b1981 */ /* 0x000f22000c1e1900 */
[----:B------:R-:W0:Y:S01]  /*07a0*/  LDC.64 R6, c[0x0][0x388] ;  /* 0x0000e200ff067b82 */ /* 0x000e220000000a00 */
[----:B-1----:R-:W-:Y:S01]  /*07b0*/  @P1 IMAD.WIDE R8, R13, 0x4, R8 ;  /* 0x000000040d081825 */ /* 0x002fe200078e0208 */
[----:B------:R-:W-:Y:S02]  /*07c0*/  @!P0 IADD3 R15, PT, PT, R20, R21, RZ ;  /* 0x00000015140f8210 */ /* 0x000fe40007ffe0ff */
[----:B--2---:R-:W-:Y:S01]  /*07d0*/  @P1 LEA R2, P2, R12, R2, 0x2 ;  /* 0x000000020c021211 */ /* 0x004fe200078410ff */
[----:B------:R-:W-:-:S03]  /*07e0*/  @!P0 IMAD R21, R21, R17, R0 ;  /* 0x0000001115158224 */ /* 0x000fc600078e0200 */
[----:B------:R-:W-:Y:S01]  /*07f0*/  @P1 LEA.HI.X R3, R12, R3, R14, 0x2, P2 ;  /* 0x000000030c031211 */ /* 0x000fe200010f140e */
[----:B------:R-:W-:Y:S01]  /*0800*/  @P1 IMAD.WIDE R12, R17, 0x4, R8 ;  /* 0x00000004110c1825 */ /* 0x000fe200078e0208 */
[----:B------:R-:W4:Y:S03]  /*0810*/  @P1 LDG.E R14, desc[UR4][R8.64] ;  /* 0x00000004080e1981 */ /* 0x000f26000c1e1900 */
[----:B---3--:R-:W-:Y:S01]  /*0820*/  @!P0 IMAD.WIDE.U32 R4, R15, 0x4, R4 ;  /* 0x000000040f048825 */ /* 0x008fe200078e0004 */
[----:B------:R-:W2:Y:S04]  /*0830*/  @P1 LDG.E R2, desc[UR4][R2.64+0x4] ;  /* 0x0000040402021981 */ /* 0x000ea8000c1e1900 */
[----:B------:R-:W2:Y:S01]  /*0840*/  @P1 LDG.E R12, desc[UR4][R12.64] ;  /* 0x000000040c0c1981 */ /* 0x000ea2000c1e1900 */
[----:B0-----:R-:W-:-:S03]  /*0850*/  @!P0 IMAD.WIDE R6, R21, 0x4, R6 ;  /* 0x0000000415068825 */ /* 0x001fc600078e0206 */
[----:B------:R-:W3:Y:S04]  /*0860*/  @!P0 LDG.E R5, desc[UR4][R4.64] ;  /* 0x0000000404058981 */ /* 0x000ee8000c1e1900 */
[----:B------:R-:W3:Y:S01]  /*0870*/  @!P0 LDG.E R6, desc[UR4][R6.64] ;  /* 0x0000000406068981 */ /* 0x000ee2000c1e1900 */
[----:B----4-:R-:W-:-:S04]  /*0880*/  @P1 FFMA R11, R11, R14, R24 ;  /* 0x0000000e0b0b1223 */ /* 0x010fc80000000018 */
[----:B--2---:R-:W-:-:S04]  /*0890*/  @P1 FFMA R24, R2, R12, R11 ;  /* 0x0000000c02181223 */ /* 0x004fc8000000000b */
[----:B---3--:R-:W-:-:S07]  /*08a0*/  @!P0 FFMA R24, R5, R6, R24 ;  /* 0x0000000605188223 */ /* 0x008fce0000000018 */
.L_x_87:
[----:B------:R-:W0:Y:S01]  /*08b0*/  LDC.64 R2, c[0x0][0x390] ;  /* 0x0000e400ff027b82 */ /* 0x000e220000000a00 */
[----:B------:R-:W-:-:S04]  /*08c0*/  IMAD R17, R16, R17, R0 ;  /* 0x0000001110117224 */ /* 0x000fc800078e0200 */
[----:B0-----:R-:W-:-:S05]  /*08d0*/  IMAD.WIDE R2, R17, 0x4, R2 ;  /* 0x0000000411027825 */ /* 0x001fca00078e0202 */
[----:B------:R-:W-:Y:S01]  /*08e0*/  STG.E desc[UR4][R2.64], R24 ;  /* 0x0000001802007986 */ /* 0x000fe2000c101904 */
[----:B------:R-:W-:Y:S05]  /*08f0*/  EXIT ;  /* 0x000000000000794d */ /* 0x000fea0003800000 */
.L_x_91:
        /* <DEDUP_REMOVED lines=16> */
.L_x_107:


//--------------------- .text._Z17initializeWeightsPfim --------------------------
	.section	.text._Z17initializeWeightsPfim,"ax",@progbits
	.align	128
        .global         _Z17initializeWeightsPfim
        .type           _Z17initializeWeightsPfim,@function
        .size           _Z17initializeWeightsPfim,(.L_x_108 - _Z17initializeWeightsPfim)
        .other          _Z17initializeWeightsPfim,@"STO_CUDA_ENTRY STV_DEFAULT"
_Z17initializeWeightsPfim:
.text._Z17initializeWeightsPfim:
[----:B------:R-:W0:Y:S01]  /*0000*/  LDC R1, c[0x0][0x37c] ;  /* 0x0000df00ff017b82 */ /* 0x000e220000000800 */
[----:B------:R-:W1:Y:S07]  /*0010*/  S2R R10, SR_TID.X ;  /* 0x00000000000a7919 */ /* 0x000e6e0000002100 */
[----:B------:R-:W1:Y:S01]  /*0020*/  S2UR UR4, SR_CTAID.X ;  /* 0x00000000000479c3 */ /* 0x000e620000002500 */
[----:B------:R-:W2:Y:S01]  /*0030*/  LDCU UR5, c[0x0][0x388] ;  /* 0x00007100ff0577ac */ /* 0x000ea20008000800 */
[----:B0-----:R-:W-:-:S06]  /*0040*/  VIADD R1, R1, 0xffffffd0 ;  /* 0xffffffd001017836 */ /* 0x001fcc0000000000 */
[----:B------:R-:W1:Y:S02]  /*0050*/  LDC R3, c[0x0][0x360] ;  /* 0x0000d800ff037b82 */ /* 0x000e640000000800 */
[----:B-1----:R-:W-:-:S05]  /*0060*/  IMAD R10, R3, UR4, R10 ;  /* 0x00000004030a7c24 */ /* 0x002fca000f8e020a */
[----:B--2---:R-:W-:-:S13]  /*0070*/  ISETP.GE.AND P0, PT, R10, UR5, PT ;  /* 0x000000050a007c0c */ /* 0x004fda000bf06270 */
[----:B------:R-:W-:Y:S05]  /*0080*/  @P0 EXIT ;  /* 0x000000000000094d */ /* 0x000fea0003800000 */
[----:B------:R-:W0:Y:S01]  /*0090*/  LDC.64 R2, c[0x0][0x390] ;  /* 0x0000e400ff027b82 */ /* 0x000e220000000a00 */
[----:B------:R-:W-:Y:S01]  /*00a0*/  ISETP.NE.AND P0, PT, R10, RZ, PT ;  /* 0x000000ff0a00720c */ /* 0x000fe20003f05270 */
[----:B------:R-:W1:Y:S01]  /*00b0*/  LDCU.64 UR6, c[0x0][0x358] ;  /* 0x00006b00ff0677ac */ /* 0x000e620008000a00 */
[----:B------:R-:W-:Y:S01]  /*00c0*/  BSSY.RECONVERGENT B0, `(.L_x_92) ;  /* 0x000025e000007945 */ /* 0x000fe20003800200 */
[----:B0-----:R-:W-:Y:S02]  /*00d0*/  LOP3.LUT R0, R2, 0xaad26b49, RZ, 0x3c, !PT ;  /* 0xaad26b4902007812 */ /* 0x001fe400078e3cff */
[----:B------:R-:W-:-:S03]  /*00e0*/  LOP3.LUT R2, R3, 0xf7dcefdd, RZ, 0x3c, !PT ;  /* 0xf7dcefdd03027812 */ /* 0x000fc600078e3cff */
[----:B------:R-:W-:Y:S02]  /*00f0*/  IMAD R0, R0, 0x4182bed5, RZ ;  /* 0x4182bed500007824 */ /* 0x000fe400078e02ff */
[----:B------:R-:W-:Y:S02]  /*0100*/  IMAD R9, R2, -0x658354e5, RZ ;  /* 0x9a7cab1b02097824 */ /* 0x000fe400078e02ff */
[C---:B------:R-:W-:Y:S01]  /*0110*/  VIADD R5, R0.reuse, 0x583f19 ;  /* 0x00583f1900057836 */ /* 0x040fe20000000000 */
[C---:B------:R-:W-:Y:S01]  /*0120*/  LOP3.LUT R6, R0.reuse, 0x159a55e5, RZ, 0x3c, !PT ;  /* 0x159a55e500067812 */ /* 0x040fe200078e3cff */
[C---:B------:R-:W-:Y:S01]  /*0130*/  VIADD R3, R0.reuse, 0x75bcd15 ;  /* 0x075bcd1500037836 */ /* 0x040fe20000000000 */
[----:B------:R-:W-:Y:S01]  /*0140*/  IADD3 R2, PT, PT, R0, 0x64f0c9, R9 ;  /* 0x0064f0c900027810 */ /* 0x000fe20007ffe009 */
[C---:B------:R-:W-:Y:S01]  /*0150*/  VIADD R7, R9.reuse, 0x1f123bb5 ;  /* 0x1f123bb509077836 */ /* 0x040fe20000000000 */
[----:B------:R-:W-:Y:S02]  /*0160*/  LOP3.LUT R4, R9, 0x5491333, RZ, 0x3c, !PT ;  /* 0x0549133309047812 */ /* 0x000fe400078e3cff */
[----:B------:R-:W-:Y:S01]  /*0170*/  SHF.R.S32.HI R0, RZ, 0x1f, R10 ;  /* 0x0000001fff007819 */ /* 0x000fe2000001140a */
[----:B------:R0:W-:Y:S04]  /*0180*/  STL.64 [R1], R2 ;  /* 0x0000000201007387 */ /* 0x0001e80000100a00 */
[----:B------:R0:W-:Y:S04]  /*0190*/  STL.64 [R1+0x8], R6 ;  /* 0x0000080601007387 */ /* 0x0001e80000100a00 */
[----:B------:R0:W-:Y:S01]  /*01a0*/  STL.64 [R1+0x10], R4 ;  /* 0x0000100401007387 */ /* 0x0001e20000100a00 */
[----:B-1----:R-:W-:Y:S05]  /*01b0*/  @!P0 BRA `(.L_x_93) ;  /* 0x0000002400388947 */ /* 0x002fea0003800000 */
[----:B------:R-:W-:Y:S02]  /*01c0*/  IMAD.MOV.U32 R13, RZ, RZ, R0 ;  /* 0x000000ffff0d7224 */ /* 0x000fe400078e0000 */
[----:B------:R-:W-:Y:S02]  /*01d0*/  IMAD.MOV.U32 R11, RZ, RZ, RZ ;  /* 0x000000ffff0b7224 */ /* 0x000fe400078e00ff */
[----:B0-----:R-:W-:-:S07]  /*01e0*/  IMAD.MOV.U32 R2, RZ, RZ, R10 ;  /* 0x000000ffff027224 */ /* 0x001fce00078e000a */
.L_x_102:
[----:B------:R-:W-:Y:S01]  /*01f0*/  LOP3.LUT R0, R2, 0x3, RZ, 0xc0, !PT ;  /* 0x0000000302007812 */ /* 0x000fe200078ec0ff */
[----:B------:R-:W-:Y:S03]  /*0200*/  BSSY.RECONVERGENT B1, `(.L_x_94) ;  /* 0x0000243000017945 */ /* 0x000fe60003800200 */
[----:B------:R-:W-:-:S04]  /*0210*/  ISETP.NE.U32.AND P0, PT, R0, RZ, PT ;  /* 0x000000ff0000720c */ /* 0x000fc80003f05070 */
[----:B------:R-:W-:-:S13]  /*0220*/  ISETP.NE.AND.EX P0, PT, RZ, RZ, PT, P0 ;  /* 0x000000ffff00720c */ /* 0x000fda0003f05300 */
[----:B0-----:R-:W-:Y:S05]  /*0230*/  @!P0 BRA `(.L_x_95) ;  /* 0x0000002000fc8947 */ /* 0x001fea0003800000 */
[----:B------:R-:W0:Y:S01]  /*0240*/  LDC.64 R8, c[0x4][RZ] ;  /* 0x01000000ff087b82 */ /* 0x000e220000000a00 */
[----:B------:R-:W-:Y:S01]  /*0250*/  IMAD.MOV.U32 R0, RZ, RZ, RZ ;  /* 0x000000ffff007224 */ /* 0x000fe200078e00ff */
[----:B------:R-:W-:Y:S02]  /*0260*/  CS2R R4, SRZ ;  /* 0x0000000000047805 */ /* 0x000fe4000001ff00 */
[----:B------:R-:W-:Y:S01]  /*0270*/  CS2R R6, SRZ ;  /* 0x0000000000067805 */ /* 0x000fe2000001ff00 */
[----:B------:R-:W-:Y:S02]  /*0280*/  IMAD.MOV.U32 R3, RZ, RZ, RZ ;  /* 0x000000ffff037224 */ /* 0x000fe400078e00ff */
[----:B0-----:R-:W-:-:S07]  /*0290*/  IMAD.WIDE.U32 R8, R11, 0xc80, R8 ;  /* 0x00000c800b087825 */ /* 0x001fce00078e0008 */
.L_x_97:
[----:B------:R-:W-:-:S06]  /*02a0*/  IMAD R12, R0, 0x4, R1 ;  /* 0x00000004000c7824 */ /* 0x000fcc00078e0201 */
[----:B------:R-:W5:Y:S01]  /*02b0*/  LDL R12, [R12+0x4] ;  /* 0x000004000c0c7983 */ /* 0x000f620000100800 */
[----:B------:R-:W-:-:S05]  /*02c0*/  UMOV UR4, URZ ;  /* 0x000000ff00047c82 */ /* 0x000fca0008000000 */
.L_x_96:
[----:B-----5:R-:W-:Y:S01]  /*02d0*/  SHF.R.U32.HI R22, RZ, UR4, R12 ;  /* 0x00000004ff167c19 */ /* 0x020fe2000801160c */
[----:B------:R-:W-:-:S03]  /*02e0*/  IMAD.SHL.U32 R14, R0, 0x20, RZ ;  /* 0x00000020000e7824 */ /* 0x000fc600078e00ff */
[----:B------:R-:W-:Y:S01]  /*02f0*/  LOP3.LUT R15, R22, 0x1, RZ, 0xc0, !PT ;  /* 0x00000001160f7812 */ /* 0x000fe200078ec0ff */
[----:B------:R-:W-:-:S03]  /*0300*/  VIADD R14, R14, UR4 ;  /* 0x000000040e0e7c36 */ /* 0x000fc60008000000 */
[----:B------:R-:W-:Y:S01]  /*0310*/  ISETP.NE.U32.AND P0, PT, R15, 0x1, PT ;  /* 0x000000010f00780c */ /* 0x000fe20003f05070 */
[----:B------:R-:W-:-:S03]  /*0320*/  IMAD R15, R14, 0x5, RZ ;  /* 0x000000050e0f7824 */ /* 0x000fc600078e02ff */
[----:B------:R-:W-:Y:S01]  /*0330*/  R2P PR, R22, 0x7e ;  /* 0x0000007e16007804 */ /* 0x000fe20000000000 */
[----:B------:R-:W-:-:S08]  /*0340*/  IMAD.WIDE.U32 R14, R15, 0x4, R8 ;  /* 0x000000040f0e7825 */ /* 0x000fd000078e0008 */
[----:B------:R-:W2:Y:S04]  /*0350*/  @!P0 LDG.E R16, desc[UR6][R14.64+0x10] ;  /* 0x000010060e108981 */ /* 0x000ea8000c1e1900 */
[----:B------:R-:W3:Y:S04]  /*0360*/  @P1 LDG.E R18, desc[UR6][R14.64+0x24] ;  /* 0x000024060e121981 */ /* 0x000ee8000c1e1900 */
[----:B------:R-:W4:Y:S04]  /*0370*/  @P2 LDG.E R20, desc[UR6][R14.64+0x38] ;  /* 0x000038060e142981 */ /* 0x000f28000c1e1900 */
[----:B------:R-:W4:Y:S04]  /*0380*/  @P3 LDG.E R24, desc[UR6][R14.64+0x4c] ;  /* 0x00004c060e183981 */ /* 0x000f28000c1e1900 */
[----:B------:R-:W4:Y:S04]  /*0390*/  @P4 LDG.E R26, desc[UR6][R14.64+0x60] ;  /* 0x000060060e1a4981 */ /* 0x000f28000c1e1900 */
[----:B------:R-:W4:Y:S04]  /*03a0*/  @!P0 LDG.E R17, desc[UR6][R14.64+0x4] ;  /* 0x000004060e118981 */ /* 0x000f28000c1e1900 */
[----:B------:R-:W4:Y:S04]  /*03b0*/  @!P0 LDG.E R19, desc[UR6][R14.64+0xc] ;  /* 0x00000c060e138981 */ /* 0x000f28000c1e1900 */
[----:B------:R-:W4:Y:S04]  /*03c0*/  @P1 LDG.E R21, desc[UR6][R14.64+0x18] ;  /* 0x000018060e151981 */ /* 0x000f28000c1e1900 */
[----:B------:R-:W4:Y:S04]  /*03d0*/  @P3 LDG.E R23, desc[UR6][R14.64+0x40] ;  /* 0x000040060e173981 */ /* 0x000f28000c1e1900 */
[----:B------:R-:W4:Y:S04]  /*03e0*/  @P5 LDG.E R25, desc[UR6][R14.64+0x70] ;  /* 0x000070060e195981 */ /* 0x000f28000c1e1900 */
[----:B------:R-:W4:Y:S01]  /*03f0*/  @P6 LDG.E R28, desc[UR6][R14.64+0x88] ;  /* 0x000088060e1c6981 */ /* 0x000f22000c1e1900 */
[----:B--2---:R-:W-:-:S03]  /*0400*/  @!P0 LOP3.LUT R5, R5, R16, RZ, 0x3c, !PT ;  /* 0x0000001005058212 */ /* 0x004fc600078e3cff */
[----:B------:R-:W2:Y:S01]  /*0410*/  @!P0 LDG.E R16, desc[UR6][R14.64] ;  /* 0x000000060e108981 */ /* 0x000ea2000c1e1900 */
[----:B---3--:R-:W-:-:S03]  /*0420*/  @P1 LOP3.LUT R5, R5, R18, RZ, 0x3c, !PT ;  /* 0x0000001205051212 */ /* 0x008fc600078e3cff */
[----:B------:R-:W3:Y:S01]  /*0430*/  @!P0 LDG.E R18, desc[UR6][R14.64+0x8] ;  /* 0x000008060e128981 */ /* 0x000ee2000c1e1900 */
[----:B----4-:R-:W-:-:S03]  /*0440*/  @P2 LOP3.LUT R5, R5, R20, RZ, 0x3c, !PT ;  /* 0x0000001405052212 */ /* 0x010fc600078e3cff */
[----:B------:R-:W4:Y:S01]  /*0450*/  @P1 LDG.E R20, desc[UR6][R14.64+0x14] ;  /* 0x000014060e141981 */ /* 0x000f22000c1e1900 */
[----:B------:R-:W-:-:S03]  /*0460*/  @P3 LOP3.LUT R5, R5, R24, RZ, 0x3c, !PT ;  /* 0x0000001805053212 */ /* 0x000fc600078e3cff */
[----:B------:R-:W4:Y:S01]  /*0470*/  @P5 LDG.E R24, desc[UR6][R14.64+0x74] ;  /* 0x000074060e185981 */ /* 0x000f22000c1e1900 */
[----:B------:R-:W-:-:S03]  /*0480*/  @P4 LOP3.LUT R5, R5, R26, RZ, 0x3c, !PT ;  /* 0x0000001a05054212 */ /* 0x000fc600078e3cff */
[----:B------:R-:W4:Y:S01]  /*0490*/  @P3 LDG.E R26, desc[UR6][R14.64+0x44] ;  /* 0x000044060e1a3981 */ /* 0x000f22000c1e1900 */
[----:B------:R-:W-:-:S03]  /*04a0*/  @!P0 LOP3.LUT R6, R6, R17, RZ, 0x3c, !PT ;  /* 0x0000001106068212 */ /* 0x000fc600078e3cff */
[----:B------:R-:W4:Y:S01]  /*04b0*/  @P1 LDG.E R17, desc[UR6][R14.64+0x20] ;  /* 0x000020060e111981 */ /* 0x000f22000c1e1900 */
[----:B------:R-:W-:-:S03]  /*04c0*/  @!P0 LOP3.LUT R4, R4, R19, RZ, 0x3c, !PT ;  /* 0x0000001304048212 */ /* 0x000fc600078e3cff */
[----:B------:R-:W4:Y:S01]  /*04d0*/  @P2 LDG.E R19, desc[UR6][R14.64+0x2c] ;  /* 0x00002c060e132981 */ /* 0x000f22000c1e1900 */
[----:B------:R-:W-:-:S03]  /*04e0*/  @P1 LOP3.LUT R6, R6, R21, RZ, 0x3c, !PT ;  /* 0x0000001506061212 */ /* 0x000fc600078e3cff */
[----:B------:R-:W4:Y:S01]  /*04f0*/  @P2 LDG.E R21, desc[UR6][R14.64+0x34] ;  /* 0x000034060e152981 */ /* 0x000f22000c1e1900 */
[----:B--2---:R-:W-:-:S03]  /*0500*/  @!P0 LOP3.LUT R3, R3, R16, RZ, 0x3c, !PT ;  /* 0x0000001003038212 */ /* 0x004fc600078e3cff */
[----:B------:R-:W2:Y:S01]  /*0510*/  @P1 LDG.E R16, desc[UR6][R14.64+0x1c] ;  /* 0x00001c060e101981 */ /* 0x000ea2000c1e1900 */
[----:B---3--:R-:W-:-:S03]  /*0520*/  @!P0 LOP3.LUT R7, R7, R18, RZ, 0x3c, !PT ;  /* 0x0000001207078212 */ /* 0x008fc600078e3cff */
[----:B------:R-:W3:Y:S01]  /*0530*/  @P2 LDG.E R18, desc[UR6][R14.64+0x28] ;  /* 0x000028060e122981 */ /* 0x000ee2000c1e1900 */
[----:B----4-:R-:W-:-:S03]  /*0540*/  @P1 LOP3.LUT R3, R3, R20, RZ, 0x3c, !PT ;  /* 0x0000001403031212 */ /* 0x010fc600078e3cff */
[----:B------:R-:W4:Y:S01]  /*0550*/  @P2 LDG.E R20, desc[UR6][R14.64+0x30] ;  /* 0x000030060e142981 */ /* 0x000f22000c1e1900 */
[----:B------:R-:W-:-:S03]  /*0560*/  @P5 LOP3.LUT R5, R5, R24, RZ, 0x3c, !PT ;  /* 0x0000001805055212 */ /* 0x000fc600078e3cff */
[----:B------:R-:W4:Y:S01]  /*0570*/  @P3 LDG.E R24, desc[UR6][R14.64+0x3c] ;  /* 0x00003c060e183981 */ /* 0x000f22000c1e1900 */
[----:B------:R-:W-:-:S03]  /*0580*/  @P1 LOP3.LUT R4, R4, R17, RZ, 0x3c, !PT ;  /* 0x0000001104041212 */ /* 0x000fc600078e3cff */
[----:B------:R-:W4:Y:S01]  /*0590*/  @P3 LDG.E R17, desc[UR6][R14.64+0x48] ;  /* 0x000048060e113981 */ /* 0x000f22000c1e1900 */
[----:B------:R-:W-:-:S03]  /*05a0*/  @P2 LOP3.LUT R6, R6, R19, RZ, 0x3c, !PT ;  /* 0x0000001306062212 */ /* 0x000fc600078e3cff */
[----:B------:R-:W4:Y:S01]  /*05b0*/  @P4 LDG.E R19, desc[UR6][R14.64+0x54] ;  /* 0x000054060e134981 */ /* 0x000f22000c1e1900 */
[----:B------:R-:W-:Y:S02]  /*05c0*/  @P2 LOP3.LUT R4, R4, R21, RZ, 0x3c, !PT ;  /* 0x0000001504042212 */ /* 0x000fe400078e3cff */
[----:B------:R-:W-:Y:S01]  /*05d0*/  @P3 LOP3.LUT R6, R6, R23, RZ, 0x3c, !PT ;  /* 0x0000001706063212 */ /* 0x000fe200078e3cff */
[----:B------:R-:W4:Y:S04]  /*05e0*/  @P4 LDG.E R21, desc[UR6][R14.64+0x5c] ;  /* 0x00005c060e154981 */ /* 0x000f28000c1e1900 */
[----:B------:R-:W4:Y:S01]  /*05f0*/  @P5 LDG.E R23, desc[UR6][R14.64+0x68] ;  /* 0x000068060e175981 */ /* 0x000f22000c1e1900 */
[----:B--2---:R-:W-:-:S03]  /*0600*/  @P1 LOP3.LUT R7, R7, R16, RZ, 0x3c, !PT ;  /* 0x0000001007071212 */ /* 0x004fc600078e3cff */
[----:B------:R-:W2:Y:S01]  /*0610*/  @P4 LDG.E R16, desc[UR6][R14.64+0x50] ;  /* 0x000050060e104981 */ /* 0x000ea2000c1e1900 */
[----:B---3--:R-:W-:-:S03]  /*0620*/  @P2 LOP3.LUT R3, R3, R18, RZ, 0x3c, !PT ;  /* 0x0000001203032212 */ /* 0x008fc600078e3cff */
[----:B------:R-:W3:Y:S01]  /*0630*/  @P4 LDG.E R18, desc[UR6][R14.64+0x58] ;  /* 0x000058060e124981 */ /* 0x000ee2000c1e1900 */
[----:B----4-:R-:W-:-:S03]  /*0640*/  @P2 LOP3.LUT R7, R7, R20, RZ, 0x3c, !PT ;  /* 0x0000001407072212 */ /* 0x010fc600078e3cff */
[----:B------:R-:W4:Y:S01]  /*0650*/  @P5 LDG.E R20, desc[UR6][R14.64+0x64] ;  /* 0x000064060e145981 */ /* 0x000f22000c1e1900 */
[----:B------:R-:W-:-:S03]  /*0660*/  @P3 LOP3.LUT R3, R3, R24, RZ, 0x3c, !PT ;  /* 0x0000001803033212 */ /* 0x000fc600078e3cff */
[----:B------:R-:W4:Y:S01]  /*0670*/  @P5 LDG.E R24, desc[UR6][R14.64+0x6c] ;  /* 0x00006c060e185981 */ /* 0x000f22000c1e1900 */
[----:B------:R-:W-:Y:S02]  /*0680*/  LOP3.LUT P0, RZ, R22, 0x80, RZ, 0xc0, !PT ;  /* 0x0000008016ff7812 */ /* 0x000fe4000780c0ff */
[----:B------:R-:W-:Y:S02]  /*0690*/  @P3 LOP3.LUT R7, R7, R26, RZ, 0x3c, !PT ;  /* 0x0000001a07073212 */ /* 0x000fe400078e3cff */
[----:B------:R-:W-:Y:S02]  /*06a0*/  @P3 LOP3.LUT R4, R4, R17, RZ, 0x3c, !PT ;  /* 0x0000001104043212 */ /* 0x000fe400078e3cff */
[----:B------:R-:W4:Y:S01]  /*06b0*/  @P6 LDG.E R17, desc[UR6][R14.64+0x7c] ;  /* 0x00007c060e116981 */ /* 0x000f22000c1e1900 */
[----:B------:R-:W-:-:S03]  /*06c0*/  @P4 LOP3.LUT R6, R6, R19, RZ, 0x3c, !PT ;  /* 0x0000001306064212 */ /* 0x000fc600078e3cff */
[----:B------:R-:W4:Y:S01]  /*06d0*/  @P6 LDG.E R19, desc[UR6][R14.64+0x84] ;  /* 0x000084060e136981 */ /* 0x000f22000c1e1900 */
[----:B------:R-:W-:-:S03]  /*06e0*/  @P4 LOP3.LUT R4, R4, R21, RZ, 0x3c, !PT ;  /* 0x0000001504044212 */ /* 0x000fc600078e3cff */
[----:B------:R-:W4:Y:S01]  /*06f0*/  @P0 LDG.E R26, desc[UR6][R14.64+0x9c] ;  /* 0x00009c060e1a0981 */ /* 0x000f22000c1e1900 */
[----:B------:R-:W-:-:S03]  /*0700*/  @P5 LOP3.LUT R6, R6, R23, RZ, 0x3c, !PT ;  /* 0x0000001706065212 */ /* 0x000fc600078e3cff */
        /* <DEDUP_REMOVED lines=10> */
[----:B------:R-:W-:Y:S02]  /*07b0*/  @P5 LOP3.LUT R4, R4, R25, RZ, 0x3c, !PT ;  /* 0x0000001904045212 */ /* 0x000fe400078e3cff */
[----:B------:R-:W-:Y:S02]  /*07c0*/  @P6 LOP3.LUT R5, R5, R28, RZ, 0x3c, !PT ;  /* 0x0000001c05056212 */ /* 0x000fe400078e3cff */
[----:B------:R-:W-:Y:S02]  /*07d0*/  @P6 LOP3.LUT R6, R6, R17, RZ, 0x3c, !PT ;  /* 0x0000001106066212 */ /* 0x000fe400078e3cff */
[----:B------:R-:W-:Y:S02]  /*07e0*/  @P6 LOP3.LUT R4, R4, R19, RZ, 0x3c, !PT ;  /* 0x0000001304046212 */ /* 0x000fe400078e3cff */
[----:B------:R-:W-:Y:S02]  /*07f0*/  @P0 LOP3.LUT R5, R5, R26, RZ, 0x3c, !PT ;  /* 0x0000001a05050212 */ /* 0x000fe400078e3cff */
[----:B------:R-:W-:-:S02]  /*0800*/  @P0 LOP3.LUT R6, R6, R21, RZ, 0x3c, !PT ;  /* 0x0000001506060212 */ /* 0x000fc400078e3cff */
[----:B------:R-:W-:Y:S02]  /*0810*/  @P0 LOP3.LUT R4, R4, R23, RZ, 0x3c, !PT ;  /* 0x0000001704040212 */ /* 0x000fe400078e3cff */
[----:B--2---:R-:W-:Y:S02]  /*0820*/  @P6 LOP3.LUT R3, R3, R16, RZ, 0x3c, !PT ;  /* 0x0000001003036212 */ /* 0x004fe400078e3cff */
[----:B---3--:R-:W-:Y:S02]  /*0830*/  @P6 LOP3.LUT R7, R7, R18, RZ, 0x3c, !PT ;  /* 0x0000001207076212 */ /* 0x008fe400078e3cff */
[----:B----4-:R-:W-:Y:S02]  /*0840*/  @P0 LOP3.LUT R3, R3, R20, RZ, 0x3c, !PT ;  /* 0x0000001403030212 */ /* 0x010fe400078e3cff */
[----:B------:R-:W-:Y:S02]  /*0850*/  @P0 LOP3.LUT R7, R7, R24, RZ, 0x3c, !PT ;  /* 0x0000001807070212 */ /* 0x000fe400078e3cff */
[----:B------:R-:W-:-:S13]  /*0860*/  R2P PR, R22.B1, 0x7f ;  /* 0x0000007f16007804 */ /* 0x000fda0000001000 */
[----:B------:R-:W2:Y:S04]  /*0870*/  @P0 LDG.E R18, desc[UR6][R14.64+0xa0] ;  /* 0x0000a0060e120981 */ /* 0x000ea8000c1e1900 */
[----:B------:R-:W3:Y:S04]  /*0880*/  @P0 LDG.E R19, desc[UR6][R14.64+0xa4] ;  /* 0x0000a4060e130981 */ /* 0x000ee8000c1e1900 */
[----:B------:R-:W4:Y:S04]  /*0890*/  @P0 LDG.E R20, desc[UR6][R14.64+0xa8] ;  /* 0x0000a8060e140981 */ /* 0x000f28000c1e1900 */
[----:B------:R-:W4:Y:S04]  /*08a0*/  @P0 LDG.E R21, desc[UR6][R14.64+0xac] ;  /* 0x0000ac060e150981 */ /* 0x000f28000c1e1900 */
[----:B------:R-:W4:Y:S04]  /*08b0*/  @P0 LDG.E R24, desc[UR6][R14.64+0xb0] ;  /* 0x0000b0060e180981 */ /* 0x000f28000c1e1900 */
[----:B------:R-:W4:Y:S04]  /*08c0*/  @P1 LDG.E R16, desc[UR6][R14.64+0xbc] ;  /* 0x0000bc060e101981 */ /* 0x000f28000c1e1900 */
[----:B------:R-:W4:Y:S04]  /*08d0*/  @P1 LDG.E R26, desc[UR6][R14.64+0xb4] ;  /* 0x0000b4060e1a1981 */ /* 0x000f28000c1e1900 */
        /* <DEDUP_REMOVED lines=11> */
[----:B------:R-:W-:Y:S01]  /*0990*/  LOP3.LUT P0, RZ, R22, 0x8000, RZ, 0xc0, !PT ;  /* 0x0000800016ff7812 */ /* 0x000fe2000780c0ff */
[----:B------:R-:W4:Y:S01]  /*09a0*/  @P2 LDG.E R24, desc[UR6][R14.64+0xd8] ;  /* 0x0000d8060e182981 */ /* 0x000f22000c1e1900 */
[----:B------:R-:W-:-:S03]  /*09b0*/  @P1 LOP3.LUT R7, R7, R16, RZ, 0x3c, !PT ;  /* 0x0000001007071212 */ /* 0x000fc600078e3cff */
[----:B------:R-:W4:Y:S01]  /*09c0*/  @P2 LDG.E R22, desc[UR6][R14.64+0xd0] ;  /* 0x0000d0060e162981 */ /* 0x000f22000c1e1900 */
[----:B------:R-:W-:-:S03]  /*09d0*/  @P1 LOP3.LUT R3, R3, R26, RZ, 0x3c, !PT ;  /* 0x0000001a03031212 */ /* 0x000fc600078e3cff */
[----:B------:R-:W4:Y:S01]  /*09e0*/  @P3 LDG.E R16, desc[UR6][R14.64+0xe4] ;  /* 0x0000e4060e103981 */ /* 0x000f22000c1e1900 */
[----:B------:R-:W-:-:S03]  /*09f0*/  @P1 LOP3.LUT R6, R6, R23, RZ, 0x3c, !PT ;  /* 0x0000001706061212 */ /* 0x000fc600078e3cff */
[----:B------:R-:W4:Y:S01]  /*0a00*/  @P3 LDG.E R26, desc[UR6][R14.64+0xdc] ;  /* 0x0000dc060e1a3981 */ /* 0x000f22000c1e1900 */
[----:B------:R-:W-:-:S03]  /*0a10*/  @P1 LOP3.LUT R4, R4, R17, RZ, 0x3c, !PT ;  /* 0x0000001104041212 */ /* 0x000fc600078e3cff */
        /* <DEDUP_REMOVED lines=43> */
[----:B------:R-:W-:-:S04]  /*0cd0*/  UIADD3 UR4, UPT, UPT, UR4, 0x10, URZ ;  /* 0x0000001004047890 */ /* 0x000fc8000fffe0ff */
[----:B------:R-:W-:Y:S01]  /*0ce0*/  UISETP.NE.AND UP0, UPT, UR4, 0x20, UPT ;  /* 0x000000200400788c */ /* 0x000fe2000bf05270 */
[----:B--2---:R-:W-:Y:S02]  /*0cf0*/  @P5 LOP3.LUT R5, R5, R18, RZ, 0x3c, !PT ;  /* 0x0000001205055212 */ /* 0x004fe400078e3cff */
[----:B---3--:R-:W-:Y:S02]  /*0d00*/  @P6 LOP3.LUT R6, R6, R19, RZ, 0x3c, !PT ;  /* 0x0000001306066212 */ /* 0x008fe400078e3cff */
[----:B----4-:R-:W-:Y:S02]  /*0d10*/  @P6 LOP3.LUT R3, R3, R20, RZ, 0x3c, !PT ;  /* 0x0000001403036212 */ /* 0x010fe400078e3cff */
[----:B------:R-:W-:Y:S02]  /*0d20*/  @P6 LOP3.LUT R4, R4, R21, RZ, 0x3c, !PT ;  /* 0x0000001504046212 */ /* 0x000fe400078e3cff */
[----:B------:R-:W-:Y:S02]  /*0d30*/  @P6 LOP3.LUT R7, R7, R22, RZ, 0x3c, !PT ;  /* 0x0000001607076212 */ /* 0x000fe400078e3cff */
[----:B------:R-:W-:-:S02]  /*0d40*/  @P6 LOP3.LUT R5, R5, R16, RZ, 0x3c, !PT ;  /* 0x0000001005056212 */ /* 0x000fc400078e3cff */
[----:B------:R-:W-:Y:S02]  /*0d50*/  @P0 LOP3.LUT R3, R3, R24, RZ, 0x3c, !PT ;  /* 0x0000001803030212 */ /* 0x000fe400078e3cff */
[----:B------:R-:W-:Y:S02]  /*0d60*/  @P0 LOP3.LUT R5, R5, R28, RZ, 0x3c, !PT ;  /* 0x0000001c05050212 */ /* 0x000fe400078e3cff */
[----:B------:R-:W-:Y:S02]  /*0d70*/  @P0 LOP3.LUT R7, R7, R26, RZ, 0x3c, !PT ;  /* 0x0000001a07070212 */ /* 0x000fe400078e3cff */
[----:B------:R-:W-:Y:S02]  /*0d80*/  @P0 LOP3.LUT R4, R4, R23, RZ, 0x3c, !PT ;  /* 0x0000001704040212 */ /* 0x000fe400078e3cff */
[----:B------:R-:W-:Y:S01]  /*0d90*/  @P0 LOP3.LUT R6, R6, R17, RZ, 0x3c, !PT ;  /* 0x0000001106060212 */ /* 0x000fe200078e3cff */
[----:B------:R-:W-:Y:S06]  /*0da0*/  BRA.U UP0, `(.L_x_96) ;  /* 0xfffffff500487547 */ /* 0x000fec000b83ffff */
[----:B------:R-:W-:-:S05]  /*0db0*/  VIADD R0, R0, 0x1 ;  /* 0x0000000100007836 */ /* 0x000fca0000000000 */
[----:B------:R-:W-:-:S13]  /*0dc0*/  ISETP.NE.AND P0, PT, R0, 0x5, PT ;  /* 0x000000050000780c */ /* 0x000fda0003f05270 */
[----:B------:R-:W-:Y:S05]  /*0dd0*/  @P0 BRA `(.L_x_97) ;  /* 0xfffffff400300947 */ /* 0x000fea000383ffff */
[----:B------:R-:W-:Y:S01]  /*0de0*/  LOP3.LUT R0, R2, 0x3, RZ, 0xc0, !PT ;  /* 0x0000000302007812 */ /* 0x000fe200078ec0ff */
[----:B------:R0:W-:Y:S03]  /*0df0*/  STL.64 [R1+0x8], R6 ;  /* 0x0000080601007387 */ /* 0x0001e60000100a00 */
[----:B------:R-:W-:Y:S01]  /*0e00*/  ISETP.NE.U32.AND P0, PT, R0, 0x1, PT ;  /* 0x000000010000780c */ /* 0x000fe20003f05070 */
[----:B------:R0:W-:Y:S03]  /*0e10*/  STL.64 [R1+0x10], R4 ;  /* 0x0000100401007387 */ /* 0x0001e60000100a00 */
[----:B------:R-:W-:Y:S01]  /*0e20*/  ISETP.NE.AND.EX P0, PT, RZ, RZ, PT, P0 ;  /* 0x000000ffff00720c */ /* 0x000fe20003f05300 */
[----:B------:R0:W-:-:S12]  /*0e30*/  STL [R1+0x4], R3 ;  /* 0x0000040301007387 */ /* 0x0001d80000100800 */
[----:B0-----:R-:W-:Y:S05]  /*0e40*/  @!P0 BRA `(.L_x_95) ;  /* 0x0000001400f88947 */ /* 0x001fea0003800000 */
[----:B------:R-:W-:Y:S01]  /*0e50*/  UMOV UR4, URZ ;  /* 0x000000ff00047c82 */ /* 0x000fe20008000000 */
[----:B------:R-:W-:Y:S01]  /*0e60*/  IMAD.MOV.U32 R0, RZ, RZ, RZ ;  /* 0x000000ffff007224 */ /* 0x000fe200078e00ff */
[----:B------:R-:W-:Y:S01]  /*0e70*/  CS2R R6, SRZ ;  /* 0x0000000000067805 */ /* 0x000fe2000001ff00 */
[----:B------:R-:W-:Y:S02]  /*0e80*/  IMAD.MOV.U32 R4, RZ, RZ, RZ ;  /* 0x000000ffff047224 */ /* 0x000fe400078e00ff */
[----:B------:R-:W-:Y:S02]  /*0e90*/  IMAD.MOV.U32 R3, RZ, RZ, RZ ;  /* 0x000000ffff037224 */ /* 0x000fe400078e00ff */
[----:B------:R-:W-:-:S07]  /*0ea0*/  IMAD.U32 R5, RZ, RZ, UR4 ;  /* 0x00000004ff057e24 */ /* 0x000fce000f8e00ff */
.L_x_99:
[----:B------:R-:W-:-:S06]  /*0eb0*/  IMAD R12, R0, 0x4, R1 ;  /* 0x00000004000c7824 */ /* 0x000fcc00078e0201 */
[----:B------:R-:W5:Y:S01]  /*0ec0*/  LDL R12, [R12+0x4] ;  /* 0x000004000c0c7983 */ /* 0x000f620000100800 */
[----:B------:R-:W-:-:S05]  /*0ed0*/  UMOV UR4, URZ ;  /* 0x000000ff00047c82 */ /* 0x000fca0008000000 */
.L_x_98:
        /* <DEDUP_REMOVED lines=180> */
[----:B------:R0:W-:Y:S03]  /*1a20*/  STL [R1+0x4], R3 ;  /* 0x0000040301007387 */ /* 0x0001e60000100800 */
[----:B------:R-:W-:Y:S01]  /*1a30*/  ISETP.NE.AND.EX P0, PT, RZ, RZ, PT, P0 ;  /* 0x000000ffff00720c */ /* 0x000fe20003f05300 */
[----:B------:R0:W-:-:S12]  /*1a40*/  STL.64 [R1+0x10], R4 ;  /* 0x0000100401007387 */ /* 0x0001d80000100a00 */
[----:B0-----:R-:W-:Y:S05]  /*1a50*/  @P0 BRA `(.L_x_95) ;  /* 0x0000000800f40947 */ /* 0x001fea0003800000 */
[----:B------:R-:W-:Y:S01]  /*1a60*/  UMOV UR4, URZ ;  /* 0x000000ff00047c82 */ /* 0x000fe20008000000 */
[----:B------:R-:W-:Y:S01]  /*1a70*/  IMAD.MOV.U32 R0, RZ, RZ, RZ ;  /* 0x000000ffff007224 */ /* 0x000fe200078e00ff */
[----:B------:R-:W-:Y:S01]  /*1a80*/  CS2R R6, SRZ ;  /* 0x0000000000067805 */ /* 0x000fe2000001ff00 */
[----:B------:R-:W-:Y:S02]  /*1a90*/  IMAD.MOV.U32 R4, RZ, RZ, RZ ;  /* 0x000000ffff047224 */ /* 0x000fe400078e00ff */
[----:B------:R-:W-:Y:S02]  /*1aa0*/  IMAD.MOV.U32 R3, RZ, RZ, RZ ;  /* 0x000000ffff037224 */ /* 0x000fe400078e00ff */
[----:B------:R-:W-:-:S07]  /*1ab0*/  IMAD.U32 R5, RZ, RZ, UR4 ;  /* 0x00000004ff057e24 */ /* 0x000fce000f8e00ff */
.L_x_101:
[----:B------:R-:W-:-:S06]  /*1ac0*/  IMAD R12, R0, 0x4, R1 ;  /* 0x00000004000c7824 */ /* 0x000fcc00078e0201 */
[----:B------:R-:W5:Y:S01]  /*1ad0*/  LDL R12, [R12+0x4] ;  /* 0x000004000c0c7983 */ /* 0x000f620000100800 */
[----:B------:R-:W-:-:S05]  /*1ae0*/  UMOV UR4, URZ ;  /* 0x000000ff00047c82 */ /* 0x000fca0008000000 */
.L_x_100:
        /* <DEDUP_REMOVED lines=177> */
[----:B------:R0:W-:Y:S04]  /*2600*/  STL.64 [R1+0x8], R6 ;  /* 0x0000080601007387 */ /* 0x0001e80000100a00 */
[----:B------:R0:W-:Y:S04]  /*2610*/  STL [R1+0x4], R3 ;  /* 0x0000040301007387 */ /* 0x0001e80000100800 */
[----:B------:R0:W-:Y:S02]  /*2620*/  STL.64 [R1+0x10], R4 ;  /* 0x0000100401007387 */ /* 0x0001e40000100a00 */
.L_x_95:
[----:B------:R-:W-:Y:S05]  /*2630*/  BSYNC.RECONVERGENT B1 ;  /* 0x0000000000017941 */ /* 0x000fea0003800200 */
.L_x_94:
[C---:B------:R-:W-:Y:S01]  /*2640*/  ISETP.GT.U32.AND P0, PT, R2.reuse, 0x3, PT ;  /* 0x000000030200780c */ /* 0x040fe20003f04070 */
[----:B------:R-:W-:Y:S01]  /*2650*/  VIADD R11, R11, 0x1 ;  /* 0x000000010b0b7836 */ /* 0x000fe20000000000 */
[--C-:B------:R-:W-:Y:S02]  /*2660*/  SHF.R.U64 R2, R2, 0x2, R13.reuse ;  /* 0x0000000202027819 */ /* 0x100fe4000000120d */
[----:B------:R-:W-:Y:S02]  /*2670*/  ISETP.GT.U32.AND.EX P0, PT, R13, RZ, PT, P0 ;  /* 0x000000ff0d00720c */ /* 0x000fe40003f04100 */
[----:B------:R-:W-:-:S11]  /*2680*/  SHF.R.U32.HI R13, RZ, 0x2, R13 ;  /* 0x00000002ff0d7819 */ /* 0x000fd6000001160d */
[----:B------:R-:W-:Y:S05]  /*2690*/  @P0 BRA `(.L_x_102) ;  /* 0xffffffd800d40947 */ /* 0x000fea000383ffff */
.L_x_93:
[----:B------:R-:W-:Y:S05]  /*26a0*/  BSYNC.RECONVERGENT B0 ;  /* 0x0000000000007941 */ /* 0x000fea0003800200 */
.L_x_92:
[----:B0-----:R-:W0:Y:S01]  /*26b0*/  LDC.64 R6, c[0x0][0x390] ;  /* 0x0000e400ff067b82 */ /* 0x001e220000000a00 */
[----:B------:R-:W-:Y:S01]  /*26c0*/  SHF.R.U32.HI R0, RZ, 0x2, R3 ;  /* 0x00000002ff007819 */ /* 0x000fe20000011603 */
[----:B------:R-:W1:Y:S03]  /*26d0*/  LDCU.64 UR4, c[0x0][0x380] ;  /* 0x00007000ff0477ac */ /* 0x000e660008000a00 */
[----:B------:R-:W-:Y:S01]  /*26e0*/  LOP3.LUT R0, R0, R3, RZ, 0x3c, !PT ;  /* 0x0000000300007212 */ /* 0x000fe200078e3cff */
[----:B------:R-:W-:-:S04]  /*26f0*/  IMAD.SHL.U32 R3, R5, 0x10, RZ ;  /* 0x0000001005037824 */ /* 0x000fc800078e00ff */
[----:B------:R-:W-:-:S05]  /*2700*/  IMAD.SHL.U32 R2, R0, 0x2, RZ ;  /* 0x0000000200027824 */ /* 0x000fca00078e00ff */
[----:B------:R-:W-:Y:S01]  /*2710*/  LOP3.LUT R2, R0, R2, R3, 0x96, !PT ;  /* 0x0000000200027212 */ /* 0x000fe200078e9603 */
[----:B------:R-:W-:-:S03]  /*2720*/  IMAD.MOV.U32 R3, RZ, RZ, 0x2f800000 ;  /* 0x2f800000ff037424 */ /* 0x000fc600078e00ff */
[----:B------:R-:W-:Y:S02]  /*2730*/  LOP3.LUT R2, R2, R5, RZ, 0x3c, !PT ;  /* 0x0000000502027212 */ /* 0x000fe400078e3cff */
[----:B------:R-:W-:Y:S02]  /*2740*/  SHF.R.S32.HI R5, RZ, 0x1f, R10 ;  /* 0x0000001fff057819 */ /* 0x000fe4000001140a */
[----:B0-----:R-:W-:Y:S02]  /*2750*/  LOP3.LUT R6, R6, 0xaad26b49, RZ, 0x3c, !PT ;  /* 0xaad26b4906067812 */ /* 0x001fe400078e3cff */
[----:B------:R-:W-:-:S03]  /*2760*/  LOP3.LUT R7, R7, 0xf7dcefdd, RZ, 0x3c, !PT ;  /* 0xf7dcefdd07077812 */ /* 0x000fc600078e3cff */
[----:B------:R-:W-:Y:S02]  /*2770*/  IMAD R6, R6, 0x4182bed5, RZ ;  /* 0x4182bed506067824 */ /* 0x000fe400078e02ff */
[----:B------:R-:W-:-:S05]  /*2780*/  IMAD R7, R7, -0x658354e5, RZ ;  /* 0x9a7cab1b07077824 */ /* 0x000fca00078e02ff */
[----:B------:R-:W-:-:S04]  /*2790*/  IADD3 R7, PT, PT, R6, 0x64f0c9, R7 ;  /* 0x0064f0c906077810 */ /* 0x000fc80007ffe007 */
[----:B------:R-:W-:-:S04]  /*27a0*/  IADD3 R2, PT, PT, R7, 0x587c5, R2 ;  /* 0x000587c507027810 */ /* 0x000fc80007ffe002 */
[----:B------:R-:W-:Y:S02]  /*27b0*/  I2FP.F32.U32 R0, R2 ;  /* 0x0000000200007245 */ /* 0x000fe40000201000 */
[----:B-1----:R-:W-:-:S03]  /*27c0*/  LEA R2, P0, R10, UR4, 0x2 ;  /* 0x000000040a027c11 */ /* 0x002fc6000f8010ff */
[----:B------:R-:W-:Y:S01]  /*27d0*/  FFMA R0, R0, R3, 1.1641532182693481445e-10 ;  /* 0x2f00000000007423 */ /* 0x000fe20000000003 */
[----:B------:R-:W-:-:S03]  /*27e0*/  LEA.HI.X R3, R10, UR5, R5, 0x2, P0 ;  /* 0x000000050a037c11 */ /* 0x000fc600080f1405 */
[----:B------:R-:W-:-:S05]  /*27f0*/  FMUL R5, R0, 0.0099999997764825820923 ;  /* 0x3c23d70a00057820 */ /* 0x000fca0000400000 */
[----:B------:R-:W-:Y:S01]  /*2800*/  STG.E desc[UR6][R2.64], R5 ;  /* 0x0000000502007986 */ /* 0x000fe2000c101906 */
[----:B------:R-:W-:Y:S05]  /*2810*/  EXIT ;  /* 0x000000000000794d */ /* 0x000fea0003800000 */
.L_x_103:
        /* <DEDUP_REMOVED lines=14> */
.L_x_108:


//--------------------- .nv.global.init           --------------------------
	.section	.nv.global.init,"aw",@progbits
	.align	4
.nv.global.init:
	.type		mrg32k3aM1SubSeq,@object
	.size		mrg32k3aM1SubSeq,(mrg32k3aM2SubSeq - mrg32k3aM1SubSeq)
mrg32k3aM1SubSeq:
        /*0000*/ 	.byte	0x0b, 0xcc, 0xee, 0x04, 0x73, 0x29, 0x8b, 0x6f, 0xf6, 0x53, 0x03, 0xf6, 0x23, 0xf6, 0xea, 0xda
        /* <DEDUP_REMOVED lines=125> */
	.type		mrg32k3aM2SubSeq,@object
	.size		mrg32k3aM2SubSeq,(mrg32k3aM1 - mrg32k3aM2SubSeq)
mrg32k3aM2SubSeq:
        /* <DEDUP_REMOVED lines=126> */
	.type		mrg32k3aM1,@object
	.size		mrg32k3aM1,(mrg32k3aM1Seq - mrg32k3aM1)
mrg32k3aM1:
        /* <DEDUP_REMOVED lines=144> */
	.type		mrg32k3aM1Seq,@object
	.size		mrg32k3aM1Seq,(mrg32k3aM2 - mrg32k3aM1Seq)
mrg32k3aM1Seq:
        /* <DEDUP_REMOVED lines=144> */
	.type		mrg32k3aM2,@object
	.size		mrg32k3aM2,(mrg32k3aM2Seq - mrg32k3aM2)
mrg32k3aM2:
        /* <DEDUP_REMOVED lines=144> */
	.type		mrg32k3aM2Seq,@object
	.size		mrg32k3aM2Seq,(precalc_xorwow_matrix - mrg32k3aM2Seq)
mrg32k3aM2Seq:
        /* <DEDUP_REMOVED lines=144> */
	.type		precalc_xorwow_matrix,@object
	.size		precalc_xorwow_matrix,(precalc_xorwow_offset_matrix - precalc_xorwow_matrix)
precalc_xorwow_matrix:
        /* <DEDUP_REMOVED lines=6400> */
	.type		precalc_xorwow_offset_matrix,@object
	.size		precalc_xorwow_offset_matrix,(.L_1 - precalc_xorwow_offset_matrix)
precalc_xorwow_offset_matrix:
        /* <DEDUP_REMOVED lines=6400> */
.L_1:


//--------------------- .nv.shared.reserved.0     --------------------------
	.section	.nv.shared.reserved.0,"aw",@nobits
	.weak		__nv_reservedSMEM_offset_0_alias
	.size		__nv_reservedSMEM_offset_0_alias, 0, 64
	.other		__nv_reservedSMEM_offset_0_alias,@"STO_CUDA_RESERVED_SHARED STV_DEFAULT"
__nv_reservedSMEM_offset_0_alias:
	.zero		0
	.zero		64


//--------------------- .nv.constant0._Z7softmaxPfii --------------------------
	.section	.nv.constant0._Z7softmaxPfii,"a",@progbits
	.sectionflags	@""
	.align	4
.nv.constant0._Z7softmaxPfii:
	.zero		912


//--------------------- .nv.constant0._Z14addBiasAndReLUPfS_ii --------------------------
	.section	.nv.constant0._Z14addBiasAndReLUPfS_ii,"a",@progbits
	.sectionflags	@""
	.align	4
.nv.constant0._Z14addBiasAndReLUPfS_ii:
	.zero		920


//--------------------- .nv.constant0._Z6matMulPfS_S_iii --------------------------
	.section	.nv.constant0._Z6matMulPfS_S_iii,"a",@progbits
	.sectionflags	@""
	.align	4
.nv.constant0._Z6matMulPfS_S_iii:
	.zero		932


//--------------------- .nv.constant0._Z17initializeWeightsPfim --------------------------
	.section	.nv.constant0._Z17initializeWeightsPfim,"a",@progbits
	.sectionflags	@""
	.align	4
.nv.constant0._Z17initializeWeightsPfim:
	.zero		920


//--------------------- SYMBOLS --------------------------

	.type		.nv.reservedSmem.offset0,@object
	.size		.nv.reservedSmem.offset0,0x4
